# CuTe-DSL kernel — source=cudnn_frontend_dsl family=gemm_swiglu
# config = {"ab_dtype": "Float8E4M3FN", "c_dtype": "BFloat16", "mma_mn": [128, 128], "cluster_mn": [1, 1]}


// ===== COMPILED SASS (sm_100a) =====

	.target	sm_100a

	.elftype	@"ET_EXEC"


//--------------------- .note.nv.tkinfo           --------------------------
	.section	.note.nv.tkinfo,"",@"SHT_NOTE"
	.sectionflags	@"SHF_NOTE_NV_TKINFO"
	.tkinfo
        /*0018*/ 	.word	0x00000081
        /*0030*/ 	.string	""
        /*0030*/ 	.string	"ptxas"
        /*0030*/ 	.string	"Cuda compilation tools, release 12.9, V12.9.83"
        /*0030*/ 	.string	"Build system must define TOOLS_VERSION_EXTENDED"
        /*0030*/ 	.string	"-O 3 -arch sm_100a "



//--------------------- .note.nv.cuver            --------------------------
	.section	.note.nv.cuver,"",@"SHT_NOTE"
	.sectionflags	@"SHF_NOTE_NV_CUVER"
        /*0018*/ 	.short	0x0001
        /*001a*/ 	.short	0x0064
        /*001c*/ 	.short	0x0001
        /*001e*/ 	.short	0x0000
        /*0020*/ 	.short	0x0001
        /*0022*/ 	.short	0x0000


//--------------------- .nv.info                  --------------------------
	.section	.nv.info,"",@"SHT_CUDA_INFO"
	.align	4


	//----- nvinfo : EIATTR_REGCOUNT
	.align		4
        /*0000*/ 	.byte	0x04, 0x2f
        /*0002*/ 	.short	(.L_4 - .L_3)
	.align		4
.L_3:
        /*0004*/ 	.word	index@(kernel_cutlass_kernel_cudnngemm_swigludense_gemm_persistent_swigluPersistentDenseGemmKernel_object_at__TiledMMA_ThrLayoutVMNK11110000_PermutationMNK____MMAAtom_ThrID10_ShapeMNK12812832_TV_0)
        /*0008*/ 	.word	0x00000060


	//----- nvinfo : EIATTR_FRAME_SIZE
	.align		4
.L_4:
        /*000c*/ 	.byte	0x04, 0x11
        /*000e*/ 	.short	(.L_6 - .L_5)
	.align		4
.L_5:
        /*0010*/ 	.word	index@($__internal_2_$__cuda_sm10x_tcgen05_guardrail_trap_unallocated_columns_being_dealloced)
        /*0014*/ 	.word	0x00000000


	//----- nvinfo : EIATTR_FRAME_SIZE
	.align		4
.L_6:
        /*0018*/ 	.byte	0x04, 0x11
        /*001a*/ 	.short	(.L_8 - .L_7)
	.align		4
.L_7:
        /*001c*/ 	.word	index@($__internal_1_$__cuda_sm10x_tcgen05_guardrail_trap_phase_invalid_during_alloc)
        /*0020*/ 	.word	0x00000000


	//----- nvinfo : EIATTR_FRAME_SIZE
	.align		4
.L_8:
        /*0024*/ 	.byte	0x04, 0x11
        /*0026*/ 	.short	(.L_10 - .L_9)
	.align		4
.L_9:
        /*0028*/ 	.word	index@($__internal_0_$__cuda_sm10x_tcgen05_guardrail_trap_col_being_dealloced_not_returned_by_alloc)
        /*002c*/ 	.word	0x00000000


	//----- nvinfo : EIATTR_FRAME_SIZE
	.align		4
.L_10:
        /*0030*/ 	.byte	0x04, 0x11
        /*0032*/ 	.short	(.L_12 - .L_11)
	.align		4
.L_11:
        /*0034*/ 	.word	index@(kernel_cutlass_kernel_cudnngemm_swigludense_gemm_persistent_swigluPersistentDenseGemmKernel_object_at__TiledMMA_ThrLayoutVMNK11110000_PermutationMNK____MMAAtom_ThrID10_ShapeMNK12812832_TV_0)
        /*0038*/ 	.word	0x00000000


	//----- nvinfo : EIATTR_MIN_STACK_SIZE
	.align		4
.L_12:
        /*003c*/ 	.byte	0x04, 0x12
        /*003e*/ 	.short	(.L_14 - .L_13)
	.align		4
.L_13:
        /*0040*/ 	.word	index@(kernel_cutlass_kernel_cudnngemm_swigludense_gemm_persistent_swigluPersistentDenseGemmKernel_object_at__TiledMMA_ThrLayoutVMNK11110000_PermutationMNK____MMAAtom_ThrID10_ShapeMNK12812832_TV_0)
        /*0044*/ 	.word	0x00000000
.L_14:


//--------------------- .nv.info.kernel_cutlass_kernel_cudnngemm_swigludense_gemm_persistent_swigluPersistentDenseGemmKernel_object_at__TiledMMA_ThrLayoutVMNK11110000_PermutationMNK____MMAAtom_ThrID10_ShapeMNK12812832_TV_0 --------------------------
	.section	.nv.info.kernel_cutlass_kernel_cudnngemm_swigludense_gemm_persistent_swigluPersistentDenseGemmKernel_object_at__TiledMMA_ThrLayoutVMNK11110000_PermutationMNK____MMAAtom_ThrID10_ShapeMNK12812832_TV_0,"",@"SHT_CUDA_INFO"
	.sectionflags	@""
	.align	4


	//----- nvinfo : EIATTR_CUDA_API_VERSION
	.align		4
        /*0000*/ 	.byte	0x04, 0x37
        /*0002*/ 	.short	(.L_16 - .L_15)
.L_15:
        /*0004*/ 	.word	0x00000081


	//----- nvinfo : EIATTR_KPARAM_INFO
	.align		4
.L_16:
        /*0008*/ 	.byte	0x04, 0x17
        /*000a*/ 	.short	(.L_18 - .L_17)
.L_17:
        /*000c*/ 	.word	0x00000000
        /*0010*/ 	.short	0x0008
        /*0012*/ 	.short	0x0264
        /*0014*/ 	.byte	0x00, 0xf0, 0x11, 0x00


	//----- nvinfo : EIATTR_KPARAM_INFO
	.align		4
.L_18:
        /*0018*/ 	.byte	0x04, 0x17
        /*001a*/ 	.short	(.L_20 - .L_19)
.L_19:
        /*001c*/ 	.word	0x00000000
        /*0020*/ 	.short	0x0007
        /*0022*/ 	.short	0x0258
        /*0024*/ 	.byte	0x00, 0xf0, 0x31, 0x00


	//----- nvinfo : EIATTR_KPARAM_INFO
	.align		4
.L_20:
        /*0028*/ 	.byte	0x04, 0x17
        /*002a*/ 	.short	(.L_22 - .L_21)
.L_21:
        /*002c*/ 	.word	0x00000000
        /*0030*/ 	.short	0x0006
        /*0032*/ 	.short	0x024c
        /*0034*/ 	.byte	0x00, 0xf0, 0x31, 0x00


	//----- nvinfo : EIATTR_KPARAM_INFO
	.align		4
.L_22:
        /*0038*/ 	.byte	0x04, 0x17
        /*003a*/ 	.short	(.L_24 - .L_23)
.L_23:
        /*003c*/ 	.word	0x00000000
        /*0040*/ 	.short	0x0005
        /*0042*/ 	.short	0x0240
        /*0044*/ 	.byte	0x00, 0xf0, 0x31, 0x00


	//----- nvinfo : EIATTR_KPARAM_INFO
	.align		4
.L_24:
        /*0048*/ 	.byte	0x04, 0x17
        /*004a*/ 	.short	(.L_26 - .L_25)
.L_25:
        /*004c*/ 	.word	0x00000000
        /*0050*/ 	.short	0x0004
        /*0052*/ 	.short	0x01c0
        /*0054*/ 	.byte	0x00, 0xf0, 0x01, 0x02


	//----- nvinfo : EIATTR_KPARAM_INFO
	.align		4
.L_26:
        /*0058*/ 	.byte	0x04, 0x17
        /*005a*/ 	.short	(.L_28 - .L_27)
.L_27:
        /*005c*/ 	.word	0x00000000
        /*0060*/ 	.short	0x0003
        /*0062*/ 	.short	0x0140
        /*0064*/ 	.byte	0x00, 0xf0, 0x01, 0x02


	//----- nvinfo : EIATTR_KPARAM_INFO
	.align		4
.L_28:
        /*0068*/ 	.byte	0x04, 0x17
        /*006a*/ 	.short	(.L_30 - .L_29)
.L_29:
        /*006c*/ 	.word	0x00000000
        /*0070*/ 	.short	0x0002
        /*0072*/ 	.short	0x00c0
        /*0074*/ 	.byte	0x00, 0xf0, 0x01, 0x02


	//----- nvinfo : EIATTR_KPARAM_INFO
	.align		4
.L_30:
        /*0078*/ 	.byte	0x04, 0x17
        /*007a*/ 	.short	(.L_32 - .L_31)
.L_31:
        /*007c*/ 	.word	0x00000000
        /*0080*/ 	.short	0x0001
        /*0082*/ 	.short	0x0040
        /*0084*/ 	.byte	0x00, 0xf0, 0x01, 0x02


	//----- nvinfo : EIATTR_KPARAM_INFO
	.align		4
.L_32:
        /*0088*/ 	.byte	0x04, 0x17
        /*008a*/ 	.short	(.L_34 - .L_33)
.L_33:
        /*008c*/ 	.word	0x00000000
        /*0090*/ 	.short	0x0000
        /*0092*/ 	.short	0x0000
        /*0094*/ 	.byte	0x00, 0xf0, 0x0d, 0x00


	//----- nvinfo : EIATTR_AT_ENTRY_FRAGMENTS
	.align		4
.L_34:
        /*0098*/ 	.byte	0x04, 0x4f
        /*009a*/ 	.short	(.L_36 - .L_35)


	//   ....[0]....
.L_35:
        /*009c*/ 	.word	0x00000004


	//----- nvinfo : EIATTR_RESERVED_SMEM_USED
	.align		4
.L_36:
        /*00a0*/ 	.byte	0x01, 0x41
	.zero		2


	//----- nvinfo : EIATTR_SPARSE_MMA_MASK
	.align		4
        /*00a4*/ 	.byte	0x03, 0x50
        /*00a6*/ 	.short	0x0000


	//----- nvinfo : EIATTR_TCGEN05_1CTA_USED
	.align		4
        /*00a8*/ 	.byte	0x01, 0x51
	.zero		2


	//----- nvinfo : EIATTR_MAXREG_COUNT
	.align		4
        /*00ac*/ 	.byte	0x03, 0x1b
        /*00ae*/ 	.short	0x00ff


	//----- nvinfo : EIATTR_NUM_BARRIERS
	.align		4
        /*00b0*/ 	.byte	0x02, 0x4c
        /*00b2*/ 	.byte	0x03
	.zero		1


	//----- nvinfo : EIATTR_INT_WARP_WIDE_INSTR_OFFSETS
	.align		4
        /*00b4*/ 	.byte	0x04, 0x31
        /*00b6*/ 	.short	(.L_38 - .L_37)


	//   ....[0]....
.L_37:
        /*00b8*/ 	.word	0x00003b10


	//   ....[1]....
        /*00bc*/ 	.word	0x00003b40


	//----- nvinfo : EIATTR_COOP_GROUP_MASK_REGIDS
	.align		4
.L_38:
        /*00c0*/ 	.byte	0x04, 0x29
        /*00c2*/ 	.short	(.L_40 - .L_39)


	//   ....[0]....
.L_39:
        /*00c4*/ 	.word	0xffffffff


	//   ....[1]....
        /*00c8*/ 	.word	0xffffffff


	//   ....[2]....
        /*00cc*/ 	.word	0xffffffff


	//   ....[3]....
        /*00d0*/ 	.word	0xffffffff


	//----- nvinfo : EIATTR_COOP_GROUP_INSTR_OFFSETS
	.align		4
.L_40:
        /*00d4*/ 	.byte	0x04, 0x28
        /*00d6*/ 	.short	(.L_42 - .L_41)


	//   ....[0]....
.L_41:
        /*00d8*/ 	.word	0x00001610


	//   ....[1]....
        /*00dc*/ 	.word	0x000018d0


	//   ....[2]....
        /*00e0*/ 	.word	0x00003990


	//   ....[3]....
        /*00e4*/ 	.word	0x00003bf0


	//----- nvinfo : EIATTR_VRC_CTA_INIT_COUNT
	.align		4
.L_42:
        /*00e8*/ 	.byte	0x02, 0x4a
        /*00ea*/ 	.byte	0x80
	.zero		1


	//----- nvinfo : EIATTR_MBARRIER_INSTR_OFFSETS
	.align		4
        /*00ec*/ 	.byte	0x04, 0x39
        /*00ee*/ 	.short	(.L_44 - .L_43)


	//   ....[0]....
.L_43:
        /*00f0*/ 	.word	0x00000260
        /*00f4*/ 	.word	0x000000ff
        /*00f8*/ 	.word	0x00000000
        /*00fc*/ 	.short	0x0100
        /*00fe*/ 	.byte	0x05
	.zero		1


	//   ....[1]....
        /*0100*/ 	.word	0x00000270
        /*0104*/ 	.word	0x000000ff
        /*0108*/ 	.word	0x00000008
        /*010c*/ 	.short	0x0100
        /*010e*/ 	.byte	0x05
	.zero		1


	//   ....[2]....
        /*0110*/ 	.word	0x00000280
        /*0114*/ 	.word	0x000000ff
        /*0118*/ 	.word	0x00000010
        /*011c*/ 	.short	0x0100
        /*011e*/ 	.byte	0x05
	.zero		1


	//   ....[3]....
        /*0120*/ 	.word	0x00000290
        /*0124*/ 	.word	0x000000ff
        /*0128*/ 	.word	0x00000018
        /*012c*/ 	.short	0x0100
        /*012e*/ 	.byte	0x05
	.zero		1


	//   ....[4]....
        /*0130*/ 	.word	0x000002a0
        /*0134*/ 	.word	0x000000ff
        /*0138*/ 	.word	0x00000020
        /*013c*/ 	.short	0x0100
        /*013e*/ 	.byte	0x05
	.zero		1


	//   ....[5]....
        /*0140*/ 	.word	0x000002b0
        /*0144*/ 	.word	0x000000ff
        /*0148*/ 	.word	0x00000028
        /*014c*/ 	.short	0x0100
        /*014e*/ 	.byte	0x05
	.zero		1


	//   ....[6]....
        /*0150*/ 	.word	0x000002c0
        /*0154*/ 	.word	0x000000ff
        /*0158*/ 	.word	0x00000030
        /*015c*/ 	.short	0x0100
        /*015e*/ 	.byte	0x05
	.zero		1


	//   ....[7]....
        /*0160*/ 	.word	0x000002d0
        /*0164*/ 	.word	0x000000ff
        /*0168*/ 	.word	0x00000038
        /*016c*/ 	.short	0x0100
        /*016e*/ 	.byte	0x05
	.zero		1


	//   ....[8]....
        /*0170*/ 	.word	0x000002e0
        /*0174*/ 	.word	0x000000ff
        /*0178*/ 	.word	0x00000040
        /*017c*/ 	.short	0x0100
        /*017e*/ 	.byte	0x05
	.zero		1


	//   ....[9]....
        /*0180*/ 	.word	0x000002f0
        /*0184*/ 	.word	0x000000ff
        /*0188*/ 	.word	0x00000048
        /*018c*/ 	.short	0x0100
        /*018e*/ 	.byte	0x05
	.zero		1


	//   ....[10]....
        /*0190*/ 	.word	0x00000430
        /*0194*/ 	.word	0x000000ff
        /*0198*/ 	.word	0x00000050
        /*019c*/ 	.short	0x0100
        /*019e*/ 	.byte	0x06
	.zero		1


	//   ....[11]....
        /*01a0*/ 	.word	0x00000440
        /*01a4*/ 	.word	0x000000ff
        /*01a8*/ 	.word	0x00000058
        /*01ac*/ 	.short	0x0100
        /*01ae*/ 	.byte	0x06
	.zero		1


	//   ....[12]....
        /*01b0*/ 	.word	0x00000450
        /*01b4*/ 	.word	0x000000ff
        /*01b8*/ 	.word	0x00000060
        /*01bc*/ 	.short	0x0100
        /*01be*/ 	.byte	0x06
	.zero		1


	//   ....[13]....
        /*01c0*/ 	.word	0x00000460
        /*01c4*/ 	.word	0x000000ff
        /*01c8*/ 	.word	0x00000068
        /*01cc*/ 	.short	0x0100
        /*01ce*/ 	.byte	0x06
	.zero		1


	//   ....[14]....
        /*01d0*/ 	.word	0x00000810
        /*01d4*/ 	.word	0x000000ff
        /*01d8*/ 	.word	0x00000028
        /*01dc*/ 	.short	0x010a
        /*01de*/ 	.byte	0x05
	.zero		1


	//   ....[15]....
        /*01e0*/ 	.word	0x00000920
        /*01e4*/ 	.word	0x000000ff
        /*01e8*/ 	.word	0x00000028
        /*01ec*/ 	.short	0x010a
        /*01ee*/ 	.byte	0x09
	.zero		1


	//   ....[16]....
        /*01f0*/ 	.word	0x00000a40
        /*01f4*/ 	.word	0x000000ff
        /*01f8*/ 	.word	0x00000028
        /*01fc*/ 	.short	0x010a
        /*01fe*/ 	.byte	0x1a
	.zero		1


	//   ....[17]....
        /*0200*/ 	.word	0x00000d80
        /*0204*/ 	.word	0x000000ff
        /*0208*/ 	.word	0x00000028
        /*020c*/ 	.short	0x010a
        /*020e*/ 	.byte	0x04
	.zero		1


	//   ....[18]....
        /*0210*/ 	.word	0x000010d0
        /*0214*/ 	.word	0x000000ff
        /*0218*/ 	.word	0x00000000
        /*021c*/ 	.short	0x010a
        /*021e*/ 	.byte	0x06
	.zero		1


	//   ....[19]....
        /*0220*/ 	.word	0x000010f0
        /*0224*/ 	.word	0x000000ff
        /*0228*/ 	.word	0x00000060
        /*022c*/ 	.short	0x010a
        /*022e*/ 	.byte	0x07
	.zero		1


	//   ....[20]....
        /*0230*/ 	.word	0x000012a0
        /*0234*/ 	.word	0x000000ff
        /*0238*/ 	.word	0x00000000
        /*023c*/ 	.short	0x010a
        /*023e*/ 	.byte	0x05
	.zero		1


	//   ....[21]....
        /*0240*/ 	.word	0x00001410
        /*0244*/ 	.word	0x000000ff
        /*0248*/ 	.word	0x00000000
        /*024c*/ 	.short	0x010a
        /*024e*/ 	.byte	0x0b
	.zero		1


	//   ....[22]....
        /*0250*/ 	.word	0x000015b0
        /*0254*/ 	.word	0x000000ff
        /*0258*/ 	.word	0x00000060
        /*025c*/ 	.short	0x010a
        /*025e*/ 	.byte	0x04
	.zero		1


	//   ....[23]....
        /*0260*/ 	.word	0x00001e40
        /*0264*/ 	.word	0x000000ff
        /*0268*/ 	.word	0x00000050
        /*026c*/ 	.short	0x010a
        /*026e*/ 	.byte	0x0b
	.zero		1


	//   ....[24]....
        /*0270*/ 	.word	0x00003720
        /*0274*/ 	.word	0x000000ff
        /*0278*/ 	.word	0x00000060
        /*027c*/ 	.short	0x0101
        /*027e*/ 	.byte	0x0b
	.zero		1


	//   ....[25]....
        /*0280*/ 	.word	0x00003c50
        /*0284*/ 	.word	0x00000000
        /*0288*/ 	.word	0x00000028
        /*028c*/ 	.short	0x010a
        /*028e*/ 	.byte	0xff
	.zero		1


	//   ....[26]....
        /*0290*/ 	.word	0x00003cd0
        /*0294*/ 	.word	0x00000000
        /*0298*/ 	.word	0x00000028
        /*029c*/ 	.short	0x010a
        /*029e*/ 	.byte	0xff
	.zero		1


	//   ....[27]....
        /*02a0*/ 	.word	0x00003d50
        /*02a4*/ 	.word	0x00000000
        /*02a8*/ 	.word	0x00000060
        /*02ac*/ 	.short	0x010a
        /*02ae*/ 	.byte	0xff
	.zero		1


	//   ....[28]....
        /*02b0*/ 	.word	0x00003dd0
        /*02b4*/ 	.word	0x00000000
        /*02b8*/ 	.word	0x00000000
        /*02bc*/ 	.short	0x010a
        /*02be*/ 	.byte	0xff
	.zero		1


	//   ....[29]....
        /*02c0*/ 	.word	0x00003e40
        /*02c4*/ 	.word	0x00000000
        /*02c8*/ 	.word	0x00000060
        /*02cc*/ 	.short	0x010a
        /*02ce*/ 	.byte	0xff
	.zero		1


	//   ....[30]....
        /*02d0*/ 	.word	0x00003eb0
        /*02d4*/ 	.word	0x00000004
        /*02d8*/ 	.word	0x00000050
        /*02dc*/ 	.short	0x010a
        /*02de*/ 	.byte	0xff
	.zero		1


	//----- nvinfo : EIATTR_NUM_MBARRIERS
	.align		4
.L_44:
        /*02e0*/ 	.byte	0x03, 0x38
        /*02e2*/ 	.short	0x000e


	//----- nvinfo : EIATTR_EXIT_INSTR_OFFSETS
	.align		4
        /*02e4*/ 	.byte	0x04, 0x1c
        /*02e6*/ 	.short	(.L_46 - .L_45)


	//   ....[0]....
.L_45:
        /*02e8*/ 	.word	0x000015e0


	//   ....[1]....
        /*02ec*/ 	.word	0x00003c10


	//----- nvinfo : EIATTR_REQNTID
	.align		4
.L_46:
        /*02f0*/ 	.byte	0x04, 0x10
        /*02f2*/ 	.short	(.L_48 - .L_47)
.L_47:
        /*02f4*/ 	.word	0x000000c0
        /*02f8*/ 	.word	0x00000001
        /*02fc*/ 	.word	0x00000001


	//----- nvinfo : EIATTR_CRS_STACK_SIZE
	.align		4
.L_48:
        /*0300*/ 	.byte	0x04, 0x1e
        /*0302*/ 	.short	(.L_50 - .L_49)
.L_49:
        /*0304*/ 	.word	0x00000000


	//----- nvinfo : EIATTR_CBANK_PARAM_SIZE
	.align		4
.L_50:
        /*0308*/ 	.byte	0x03, 0x19
        /*030a*/ 	.short	0x0268


	//----- nvinfo : EIATTR_PARAM_CBANK
	.align		4
        /*030c*/ 	.byte	0x04, 0x0a
        /*030e*/ 	.short	(.L_52 - .L_51)
	.align		4
.L_51:
        /*0310*/ 	.word	index@(.nv.constant0.kernel_cutlass_kernel_cudnngemm_swigludense_gemm_persistent_swigluPersistentDenseGemmKernel_object_at__TiledMMA_ThrLayoutVMNK11110000_PermutationMNK____MMAAtom_ThrID10_ShapeMNK12812832_TV_0)
        /*0314*/ 	.short	0x0380
        /*0316*/ 	.short	0x0268


	//----- nvinfo : EIATTR_SW_WAR
	.align		4
.L_52:
        /*0318*/ 	.byte	0x04, 0x36
        /*031a*/ 	.short	(.L_54 - .L_53)
.L_53:
        /*031c*/ 	.word	0x00000008
.L_54:


//--------------------- .nv.compat                --------------------------
	.section	.nv.compat,"",@"SHT_CUDA_COMPAT_INFO"
	.align	4
        /*0000*/ 	.byte	0x02, 0x02, 0x02, 0x00, 0x02, 0x05, 0x05, 0x00, 0x02, 0x03, 0x01, 0x00, 0x02, 0x06, 0x01, 0x00


//--------------------- .nv.callgraph             --------------------------
	.section	.nv.callgraph,"",@"SHT_CUDA_CALLGRAPH"
	.align	4
	.sectionentsize	8
	.align		4
        /*0000*/ 	.word	0x00000000
	.align		4
        /*0004*/ 	.word	0xffffffff
	.align		4
        /*0008*/ 	.word	0x00000000
	.align		4
        /*000c*/ 	.word	0xfffffffe
	.align		4
        /*0010*/ 	.word	0x00000000
	.align		4
        /*0014*/ 	.word	0xfffffffd
	.align		4
        /*0018*/ 	.word	0x00000000
	.align		4
        /*001c*/ 	.word	0xfffffffc


//--------------------- .text.kernel_cutlass_kernel_cudnngemm_swigludense_gemm_persistent_swigluPersistentDenseGemmKernel_object_at__TiledMMA_ThrLayoutVMNK11110000_PermutationMNK____MMAAtom_ThrID10_ShapeMNK12812832_TV_0 --------------------------
	.section	.text.kernel_cutlass_kernel_cudnngemm_swigludense_gemm_persistent_swigluPersistentDenseGemmKernel_object_at__TiledMMA_ThrLayoutVMNK11110000_PermutationMNK____MMAAtom_ThrID10_ShapeMNK12812832_TV_0,"ax",@progbits
	.align	128
        .global         kernel_cutlass_kernel_cudnngemm_swigludense_gemm_persistent_swigluPersistentDenseGemmKernel_object_at__TiledMMA_ThrLayoutVMNK11110000_PermutationMNK____MMAAtom_ThrID10_ShapeMNK12812832_TV_0
        .type           kernel_cutlass_kernel_cudnngemm_swigludense_gemm_persistent_swigluPersistentDenseGemmKernel_object_at__TiledMMA_ThrLayoutVMNK11110000_PermutationMNK____MMAAtom_ThrID10_ShapeMNK12812832_TV_0,@function
        .size           kernel_cutlass_kernel_cudnngemm_swigludense_gemm_persistent_swigluPersistentDenseGemmKernel_object_at__TiledMMA_ThrLayoutVMNK11110000_PermutationMNK____MMAAtom_ThrID10_ShapeMNK12812832_TV_0,(.L_x_45 - kernel_cutlass_kernel_cudnngemm_swigludense_gemm_persistent_swigluPersistentDenseGemmKernel_object_at__TiledMMA_ThrLayoutVMNK11110000_PermutationMNK____MMAAtom_ThrID10_ShapeMNK12812832_TV_0)
        .other          kernel_cutlass_kernel_cudnngemm_swigludense_gemm_persistent_swigluPersistentDenseGemmKernel_object_at__TiledMMA_ThrLayoutVMNK11110000_PermutationMNK____MMAAtom_ThrID10_ShapeMNK12812832_TV_0,@"STO_CUDA_ENTRY STV_DEFAULT"
kernel_cutlass_kernel_cudnngemm_swigludense_gemm_persistent_swigluPersistentDenseGemmKernel_object_at__TiledMMA_ThrLayoutVMNK11110000_PermutationMNK____MMAAtom_ThrID10_ShapeMNK12812832_TV_0:
.text.kernel_cutlass_kernel_cudnngemm_swigludense_gemm_persistent_swigluPersistentDenseGemmKernel_object_at__TiledMMA_ThrLayoutVMNK11110000_PermutationMNK____MMAAtom_ThrID10_ShapeMNK12812832_TV_0:
[----:B------:R-:W1:Y:S01]  /*0000*/  LDC R1, c[0x0][0x37c] ;  /* 0x0000df00ff017b82 */ /* 0x000e620000000800 */
[----:B------:R-:W2:Y:S01]  /*0010*/  S2R R3, SR_TID.X ;  /* 0x0000000000037919 */ /* 0x000ea20000002100 */
[----:B------:R-:W3:Y:S01]  /*0020*/  LDCU.U8 UR5, c[0x0][0x382] ;  /* 0x00007040ff0577ac */ /* 0x000ee20008000000 */
[----:B------:R-:W4:Y:S01]  /*0030*/  LDCU.U8 UR4, c[0x0][0x381] ;  /* 0x00007020ff0477ac */ /* 0x000f220008000000 */
[----:B---3--:R-:W-:Y:S02]  /*0040*/  ULOP3.LUT UR5, UR5, 0x1, URZ, 0xc0, !UPT ;  /* 0x0000000105057892 */ /* 0x008fe4000f8ec0ff */
[----:B----4-:R-:W-:Y:S02]  /*0050*/  ULOP3.LUT UR4, UR4, 0x1, URZ, 0xc0, !UPT ;  /* 0x0000000104047892 */ /* 0x010fe4000f8ec0ff */
[----:B------:R-:W-:Y:S02]  /*0060*/  UISETP.NE.U32.AND UP5, UPT, UR5, 0x1, UPT ;  /* 0x000000010500788c */ /* 0x000fe4000bfa5070 */
[----:B------:R-:W-:Y:S01]  /*0070*/  UISETP.NE.U32.AND UP4, UPT, UR4, 0x1, UPT ;  /* 0x000000010400788c */ /* 0x000fe2000bf85070 */
[----:B--2---:R-:W-:-:S04]  /*0080*/  SHF.R.U32.HI R5, RZ, 0x5, R3 ;  /* 0x00000005ff057819 */ /* 0x004fc80000011603 */
[----:B------:R-:W-:-:S13]  /*0090*/  ISETP.NE.AND P1, PT, R5, 0x5, PT ;  /* 0x000000050500780c */ /* 0x000fda0003f25270 */
[----:B-1----:R-:W-:Y:S05]  /*00a0*/  @P1 BRA `(.L_x_0) ;  /* 0x00000000003c1947 */ /* 0x002fea0003800000 */
[----:B------:R-:W1:Y:S02]  /*00b0*/  LDCU.64 UR4, c[0x0][0x348] ;  /* 0x00006900ff0477ac */ /* 0x000e640008000a00 */
[----:B-1----:R-:W-:Y:S02]  /*00c0*/  UIADD3 UR10, UP3, UPT, UR4, 0x40, URZ ;  /* 0x00000040040a7890 */ /* 0x002fe4000ff7e0ff */
[----:B------:R-:W-:Y:S02]  /*00d0*/  UIADD3 UR8, UP2, UPT, UR4, 0xc0, URZ ;  /* 0x000000c004087890 */ /* 0x000fe4000ff5e0ff */
[----:B------:R-:W-:Y:S02]  /*00e0*/  UIADD3 UR6, UP1, UPT, UR4, 0x140, URZ ;  /* 0x0000014004067890 */ /* 0x000fe4000ff3e0ff */
[----:B------:R-:W-:Y:S02]  /*00f0*/  UIADD3 UR4, UP0, UPT, UR4, 0x1c0, URZ ;  /* 0x000001c004047890 */ /* 0x000fe4000ff1e0ff */
[----:B------:R-:W-:-:S02]  /*0100*/  UIADD3.X UR11, UPT, UPT, URZ, UR5, URZ, UP3, !UPT ;  /* 0x00000005ff0b7290 */ /* 0x000fc40009ffe4ff */
[----:B------:R-:W-:Y:S02]  /*0110*/  UIADD3.X UR9, UPT, UPT, URZ, UR5, URZ, UP2, !UPT ;  /* 0x00000005ff097290 */ /* 0x000fe400097fe4ff */
[----:B------:R-:W-:Y:S02]  /*0120*/  UIADD3.X UR7, UPT, UPT, URZ, UR5, URZ, UP1, !UPT ;  /* 0x00000005ff077290 */ /* 0x000fe40008ffe4ff */
[----:B------:R-:W-:Y:S02]  /*0130*/  UIADD3.X UR5, UPT, UPT, URZ, UR5, URZ, UP0, !UPT ;  /* 0x00000005ff057290 */ /* 0x000fe400087fe4ff */
[----:B------:R-:W-:Y:S01]  /*0140*/  UPLOP3.LUT UP2, UPT, UPT, UPT, UPT, 0x40, 0x4 ;  /* 0x000000000004789c */ /* 0x000fe20003f4e870 */
[----:B------:R1:W-:Y:S02]  /*0150*/  UTMACCTL.PF [UR10] ;  /* 0x000000000a0079b9 */ /* 0x0003e40008040000 */
[----:B------:R1:W-:Y:S02]  /*0160*/  UTMACCTL.PF [UR8] ;  /* 0x00000000080079b9 */ /* 0x0003e40008040000 */
[----:B------:R1:W-:Y:S02]  /*0170*/  UTMACCTL.PF [UR6] ;  /* 0x00000000060079b9 */ /* 0x0003e40008040000 */
[----:B------:R1:W-:Y:S02]  /*0180*/  UTMACCTL.PF [UR4] ;  /* 0x00000000040079b9 */ /* 0x0003e40008040000 */
[----:B-1----:R-:W-:Y:S05]  /*0190*/  BRA `(.L_x_1) ;  /* 0x00000000005c7947 */ /* 0x002fea0003800000 */
.L_x_0:
[----:B------:R-:W-:Y:S01]  /*01a0*/  ISETP.NE.AND P0, PT, R5, RZ, PT ;  /* 0x000000ff0500720c */ /* 0x000fe20003f05270 */
[----:B------:R-:W-:-:S12]  /*01b0*/  UPLOP3.LUT UP2, UPT, UPT, UPT, UPT, 0x40, 0x4 ;  /* 0x000000000004789c */ /* 0x000fd80003f4e870 */
[----:B------:R-:W-:Y:S05]  /*01c0*/  @P0 BRA `(.L_x_1) ;  /* 0x0000000000500947 */ /* 0x000fea0003800000 */
[----:B------:R-:W1:Y:S01]  /*01d0*/  S2UR UR5, SR_CgaCtaId ;  /* 0x00000000000579c3 */ /* 0x000e620000008800 */
[----:B------:R-:W-:Y:S01]  /*01e0*/  UMOV UR6, 0x400 ;  /* 0x0000040000067882 */ /* 0x000fe20000000000 */
[----:B------:R-:W-:Y:S01]  /*01f0*/  UMOV UR4, 0x1 ;  /* 0x0000000100047882 */ /* 0x000fe20000000000 */
[----:B------:R-:W-:Y:S02]  /*0200*/  UPLOP3.LUT UP2, UPT, UPT, UPT, UPT, 0x80, 0x8 ;  /* 0x000000000008789c */ /* 0x000fe40003f4f070 */
[----:B-1----:R-:W-:Y:S02]  /*0210*/  ULEA UR5, UR5, UR6, 0x18 ;  /* 0x0000000605057291 */ /* 0x002fe4000f8ec0ff */
[----:B------:R-:W-:-:S04]  /*0220*/  UIADD3 UR6, UPT, UPT, -UR4, 0x100000, URZ ;  /* 0x0010000004067890 */ /* 0x000fc8000fffe1ff */
[----:B------:R-:W-:Y:S02]  /*0230*/  USHF.L.U32 UR7, UR6, 0xb, URZ ;  /* 0x0000000b06077899 */ /* 0x000fe400080006ff */
[----:B------:R-:W-:Y:S01]  /*0240*/  USHF.L.U32 UR6, UR6, 0x1, URZ ;  /* 0x0000000106067899 */ /* 0x000fe200080006ff */
[----:B------:R-:W1:Y:S11]  /*0250*/  FENCE.VIEW.ASYNC.S ;  /* 0x00000000000073c6 */ /* 0x000e760000000000 */
[----:B-1----:R1:W2:Y:S01]  /*0260*/  SYNCS.EXCH.64 URZ, [UR5], UR6 ;  /* 0x0000000605ff75b2 */ /* 0x0022a20008000100 */
[----:B------:R1:W3:Y:S01]  /*0270*/  SYNCS.EXCH.64 URZ, [UR5+0x8], UR6 ;  /* 0x0000080605ff75b2 */ /* 0x0002e20008000100 */
[----:B------:R1:W4:Y:S01]  /*0280*/  SYNCS.EXCH.64 URZ, [UR5+0x10], UR6 ;  /* 0x0000100605ff75b2 */ /* 0x0003220008000100 */
[----:B------:R1:W5:Y:S01]  /*0290*/  SYNCS.EXCH.64 URZ, [UR5+0x18], UR6 ;  /* 0x0000180605ff75b2 */ /* 0x0003620008000100 */
[----:B------:R1:W1:Y:S01]  /*02a0*/  SYNCS.EXCH.64 URZ, [UR5+0x20], UR6 ;  /* 0x0000200605ff75b2 */ /* 0x0002620008000100 */
[----:B------:R1:W1:Y:S01]  /*02b0*/  SYNCS.EXCH.64 URZ, [UR5+0x28], UR6 ;  /* 0x0000280605ff75b2 */ /* 0x0002620008000100 */
[----:B------:R1:W1:Y:S01]  /*02c0*/  SYNCS.EXCH.64 URZ, [UR5+0x30], UR6 ;  /* 0x0000300605ff75b2 */ /* 0x0002620008000100 */
[----:B------:R1:W1:Y:S01]  /*02d0*/  SYNCS.EXCH.64 URZ, [UR5+0x38], UR6 ;  /* 0x0000380605ff75b2 */ /* 0x0002620008000100 */
[----:B------:R1:W1:Y:S01]  /*02e0*/  SYNCS.EXCH.64 URZ, [UR5+0x40], UR6 ;  /* 0x0000400605ff75b2 */ /* 0x0002620008000100 */
[----:B------:R1:W1:Y:S01]  /*02f0*/  SYNCS.EXCH.64 URZ, [UR5+0x48], UR6 ;  /* 0x0000480605ff75b2 */ /* 0x0002620008000100 */
[----:B------:R-:W-:Y:S01]  /*0300*/  NOP ;  /* 0x0000000000007918 */ /* 0x000fe20000000000 */
.L_x_1:
[----:B------:R-:W-:Y:S01]  /*0310*/  NOP ;  /* 0x0000000000007918 */ /* 0x000fe20000000000 */
[----:B------:R-:W5:Y:S01]  /*0320*/  LDCU.U8 UR20, c[0x0][0x5c8] ;  /* 0x0000b900ff1477ac */ /* 0x000f620008000000 */
[----:B------:R-:W4:Y:S01]  /*0330*/  LDCU.U8 UR19, c[0x0][0x5c9] ;  /* 0x0000b920ff1377ac */ /* 0x000f220008000000 */
[----:B------:R-:W3:Y:S02]  /*0340*/  LDCU.U8 UR18, c[0x0][0x5d4] ;  /* 0x0000ba80ff1277ac */ /* 0x000ee40008000000 */
[----:B-12345:R-:W-:Y:S06]  /*0350*/  BAR.SYNC.DEFER_BLOCKING 0x0 ;  /* 0x0000000000007b1d */ /* 0x03efec0000010000 */
[----:B------:R-:W-:Y:S05]  /*0360*/  BRA.U !UP2, `(.L_x_2) ;  /* 0x000000010a447547 */ /* 0x000fea000b800000 */
[----:B------:R-:W1:Y:S01]  /*0370*/  S2UR UR6, SR_CgaCtaId ;  /* 0x00000000000679c3 */ /* 0x000e620000008800 */
[----:B------:R-:W-:Y:S01]  /*0380*/  UMOV UR7, 0x400 ;  /* 0x0000040000077882 */ /* 0x000fe20000000000 */
[----:B------:R-:W-:Y:S01]  /*0390*/  UMOV UR5, 0x1 ;  /* 0x0000000100057882 */ /* 0x000fe20000000000 */
[----:B------:R-:W-:Y:S01]  /*03a0*/  UMOV UR4, 0x4 ;  /* 0x0000000400047882 */ /* 0x000fe20000000000 */
[----:B------:R-:W-:-:S04]  /*03b0*/  UIADD3 UR8, UPT, UPT, -UR5, 0x100000, URZ ;  /* 0x0010000005087890 */ /* 0x000fc8000fffe1ff */
[----:B------:R-:W-:Y:S02]  /*03c0*/  USHF.L.U32 UR9, UR8, 0xb, URZ ;  /* 0x0000000b08097899 */ /* 0x000fe400080006ff */
[----:B------:R-:W-:Y:S02]  /*03d0*/  USHF.L.U32 UR8, UR8, 0x1, URZ ;  /* 0x0000000108087899 */ /* 0x000fe400080006ff */
[----:B------:R-:W-:-:S04]  /*03e0*/  UIADD3 UR4, UPT, UPT, -UR4, 0x100000, URZ ;  /* 0x0010000004047890 */ /* 0x000fc8000fffe1ff */
[----:B------:R-:W-:Y:S02]  /*03f0*/  USHF.L.U32 UR5, UR4, 0xb, URZ ;  /* 0x0000000b04057899 */ /* 0x000fe400080006ff */
[----:B------:R-:W-:Y:S02]  /*0400*/  USHF.L.U32 UR4, UR4, 0x1, URZ ;  /* 0x0000000104047899 */ /* 0x000fe400080006ff */
[----:B-1----:R-:W-:Y:S01]  /*0410*/  ULEA UR6, UR6, UR7, 0x18 ;  /* 0x0000000706067291 */ /* 0x002fe2000f8ec0ff */
[----:B------:R-:W1:Y:S11]  /*0420*/  FENCE.VIEW.ASYNC.S ;  /* 0x00000000000073c6 */ /* 0x000e760000000000 */
[----:B-1----:R1:W2:Y:S01]  /*0430*/  SYNCS.EXCH.64 URZ, [UR6+0x50], UR8 ;  /* 0x0000500806ff75b2 */ /* 0x0022a20008000100 */
[----:B------:R1:W3:Y:S01]  /*0440*/  SYNCS.EXCH.64 URZ, [UR6+0x58], UR8 ;  /* 0x0000580806ff75b2 */ /* 0x0002e20008000100 */
[----:B------:R1:W4:Y:S01]  /*0450*/  SYNCS.EXCH.64 URZ, [UR6+0x60], UR4 ;  /* 0x0000600406ff75b2 */ /* 0x0003220008000100 */
[----:B------:R1:W5:Y:S01]  /*0460*/  SYNCS.EXCH.64 URZ, [UR6+0x68], UR4 ;  /* 0x0000680406ff75b2 */ /* 0x0003620008000100 */
[----:B------:R-:W-:Y:S01]  /*0470*/  NOP ;  /* 0x0000000000007918 */ /* 0x000fe20000000000 */
.L_x_2:
[----:B------:R-:W-:Y:S01]  /*0480*/  NOP ;  /* 0x0000000000007918 */ /* 0x000fe20000000000 */
[----:B--2345:R-:W-:Y:S06]  /*0490*/  BAR.SYNC.DEFER_BLOCKING 0x0 ;  /* 0x0000000000007b1d */ /* 0x03cfec0000010000 */
[----:B------:R-:W2:Y:S01]  /*04a0*/  LDCU.U8 UR17, c[0x0][0x5d5] ;  /* 0x0000baa0ff1177ac */ /* 0x000ea20008000000 */
[----:B------:R-:W3:Y:S01]  /*04b0*/  LDCU.U8 UR16, c[0x0][0x5e0] ;  /* 0x0000bc00ff1077ac */ /* 0x000ee20008000000 */
[----:B------:R-:W4:Y:S01]  /*04c0*/  LDCU.U8 UR15, c[0x0][0x5e1] ;  /* 0x0000bc20ff0f77ac */ /* 0x000f220008000000 */
[----:B------:R-:W-:Y:S01]  /*04d0*/  NOP ;  /* 0x0000000000007918 */ /* 0x000fe20000000000 */
[----:B------:R-:W-:Y:S06]  /*04e0*/  BAR.SYNC.DEFER_BLOCKING 0x0, 0xc0 ;  /* 0x0003000000007b1d */ /* 0x000fec0000010000 */
[----:B------:R-:W-:Y:S05]  /*04f0*/  @P1 BRA `(.L_x_3) ;  /* 0x0000000800341947 */ /* 0x000fea0003800000 */
[----:B------:R-:W5:Y:S01]  /*0500*/  S2UR UR22, SR_CTAID.Z ;  /* 0x00000000001679c3 */ /* 0x000f620000002700 */
[----:B------:R-:W-:Y:S01]  /*0510*/  UMOV UR21, 0x1 ;  /* 0x0000000100157882 */ /* 0x000fe20000000000 */
[----:B------:R-:W-:Y:S01]  /*0520*/  UMOV UR14, URZ ;  /* 0x000000ff000e7c82 */ /* 0x000fe20008000000 */
[----:B-----5:R-:W-:-:S09]  /*0530*/  UISETP.GT.U32.AND UP0, UPT, UR22, 0x3ff, UPT ;  /* 0x000003ff1600788c */ /* 0x020fd2000bf04070 */
[----:B------:R-:W-:Y:S05]  /*0540*/  BRA.U UP0, `(.L_x_4) ;  /* 0x0000000500b47547 */ /* 0x000fea000b800000 */
[----:B-1----:R-:W1:Y:S01]  /*0550*/  LDCU.64 UR4, c[0x0][0x5c0] ;  /* 0x0000b800ff0477ac */ /* 0x002e620008000a00 */
[----:B------:R-:W5:Y:S01]  /*0560*/  LDCU UR9, c[0x0][0x374] ;  /* 0x00006e80ff0977ac */ /* 0x000f620008000800 */
[----:B------:R-:W5:Y:S01]  /*0570*/  LDCU UR8, c[0x0][0x370] ;  /* 0x00006e00ff0877ac */ /* 0x000f620008000800 */
[----:B------:R-:W4:Y:S01]  /*0580*/  LDCU.64 UR24, c[0x0][0x348] ;  /* 0x00006900ff1877ac */ /* 0x000f220008000a00 */
[----:B------:R-:W-:Y:S01]  /*0590*/  UMOV UR14, URZ ;  /* 0x000000ff000e7c82 */ /* 0x000fe20008000000 */
[----:B------:R-:W-:Y:S01]  /*05a0*/  UMOV UR21, 0x1 ;  /* 0x0000000100157882 */ /* 0x000fe20000000000 */
[----:B-1----:R-:W-:-:S04]  /*05b0*/  UIMAD.WIDE.U32 UR6, UR22, UR5, URZ ;  /* 0x00000005160672a5 */ /* 0x002fc8000f8e00ff */
[----:B------:R-:W-:-:S04]  /*05c0*/  UIADD3 UR5, UPT, UPT, UR22, -UR7, URZ ;  /* 0x8000000716057290 */ /* 0x000fc8000fffe0ff */
[----:B------:R-:W-:Y:S02]  /*05d0*/  USHF.R.U32.HI UR5, URZ, UR20, UR5 ;  /* 0x00000014ff057299 */ /* 0x000fe40008011605 */
[----:B-----5:R-:W-:Y:S01]  /*05e0*/  UIMAD UR8, UR9, UR8, URZ ;  /* 0x00000008090872a4 */ /* 0x020fe2000f8e02ff */
[----:B------:R-:W1:Y:S01]  /*05f0*/  LDCU UR6, c[0x0][0x5d0] ;  /* 0x0000ba00ff0677ac */ /* 0x000e620008000800 */
[----:B------:R-:W-:-:S04]  /*0600*/  UIADD3 UR5, UPT, UPT, UR7, UR5, URZ ;  /* 0x0000000507057290 */ /* 0x000fc8000fffe0ff */
[----:B------:R-:W-:-:S04]  /*0610*/  USHF.R.U32.HI UR11, URZ, UR19, UR5 ;  /* 0x00000013ff0b7299 */ /* 0x000fc80008011605 */
[----:B------:R-:W-:-:S04]  /*0620*/  UIADD3 UR11, UPT, UPT, -UR11, URZ, URZ ;  /* 0x000000ff0b0b7290 */ /* 0x000fc8000fffe1ff */
[----:B------:R-:W-:Y:S01]  /*0630*/  UIMAD UR11, UR11, UR4, UR22 ;  /* 0x000000040b0b72a4 */ /* 0x000fe2000f8e0216 */
[----:B------:R-:W5:Y:S03]  /*0640*/  LDCU.64 UR4, c[0x0][0x5d8] ;  /* 0x0000bb00ff0477ac */ /* 0x000f660008000a00 */
[----:B-1----:R-:W-:-:S04]  /*0650*/  UIMAD.WIDE.U32 UR6, UR11, UR6, URZ ;  /* 0x000000060b0672a5 */ /* 0x002fc8000f8e00ff */
[----:B------:R-:W-:-:S04]  /*0660*/  UIADD3 UR6, UPT, UPT, UR11, -UR7, URZ ;  /* 0x800000070b067290 */ /* 0x000fc8000fffe0ff */
[----:B------:R-:W-:-:S04]  /*0670*/  USHF.R.U32.HI UR6, URZ, UR18, UR6 ;  /* 0x00000012ff067299 */ /* 0x000fc80008011606 */
[----:B------:R-:W-:-:S04]  /*0680*/  UIADD3 UR6, UPT, UPT, UR7, UR6, URZ ;  /* 0x0000000607067290 */ /* 0x000fc8000fffe0ff */
[----:B--2---:R-:W-:-:S04]  /*0690*/  USHF.R.U32.HI UR6, URZ, UR17, UR6 ;  /* 0x00000011ff067299 */ /* 0x004fc80008011606 */
[----:B-----5:R-:W-:-:S07]  /*06a0*/  UIMAD.WIDE.U32 UR12, UR6, UR5, URZ ;  /* 0x00000005060c72a5 */ /* 0x020fce000f8e00ff */
[----:B------:R-:W-:Y:S02]  /*06b0*/  UMOV UR5, UR13 ;  /* 0x0000000d00057c82 */ /* 0x000fe40008000000 */
[----:B------:R-:W-:Y:S02]  /*06c0*/  UIADD3 UR7, UPT, UPT, UR6, -UR5, URZ ;  /* 0x8000000506077290 */ /* 0x000fe4000fffe0ff */
[----:B------:R-:W1:Y:S01]  /*06d0*/  S2UR UR12, SR_CgaCtaId ;  /* 0x00000000000c79c3 */ /* 0x000e620000008800 */
[----:B------:R-:W2:Y:S01]  /*06e0*/  LDCU UR13, c[0x0][0x378] ;  /* 0x00006f00ff0d77ac */ /* 0x000ea20008000800 */
[----:B---3--:R-:W-:-:S04]  /*06f0*/  USHF.R.U32.HI UR7, URZ, UR16, UR7 ;  /* 0x00000010ff077299 */ /* 0x008fc80008011607 */
[----:B------:R-:W-:Y:S01]  /*0700*/  UIADD3 UR7, UPT, UPT, UR5, UR7, URZ ;  /* 0x0000000705077290 */ /* 0x000fe2000fffe0ff */
[----:B------:R-:W3:Y:S03]  /*0710*/  LDCU UR5, c[0x0][0x5cc] ;  /* 0x0000b980ff0577ac */ /* 0x000ee60008000800 */
[----:B----4-:R-:W-:-:S04]  /*0720*/  USHF.R.U32.HI UR7, URZ, UR15, UR7 ;  /* 0x0000000fff077299 */ /* 0x010fc80008011607 */
[----:B------:R-:W-:Y:S02]  /*0730*/  UIADD3 UR7, UPT, UPT, -UR7, URZ, URZ ;  /* 0x000000ff07077290 */ /* 0x000fe4000fffe1ff */
[----:B--2---:R-:W-:Y:S02]  /*0740*/  UIMAD UR13, UR8, UR13, URZ ;  /* 0x0000000d080d72a4 */ /* 0x004fe4000f8e02ff */
[----:B------:R-:W-:Y:S02]  /*0750*/  UIMAD UR7, UR7, UR4, UR6 ;  /* 0x00000004070772a4 */ /* 0x000fe4000f8e0206 */
[----:B------:R-:W-:Y:S01]  /*0760*/  UIADD3 UR6, UPT, UPT, -UR6, URZ, URZ ;  /* 0x000000ff06067290 */ /* 0x000fe2000fffe1ff */
[----:B------:R-:W-:Y:S02]  /*0770*/  UMOV UR4, 0x400 ;  /* 0x0000040000047882 */ /* 0x000fe40000000000 */
[----:B-1----:R-:W-:Y:S02]  /*0780*/  ULEA UR12, UR12, UR4, 0x18 ;  /* 0x000000040c0c7291 */ /* 0x002fe4000f8ec0ff */
[----:B---3--:R-:W-:-:S12]  /*0790*/  UIMAD UR11, UR6, UR5, UR11 ;  /* 0x00000005060b72a4 */ /* 0x008fd8000f8e020b */
.L_x_8:
[----:B------:R-:W-:Y:S01]  /*07a0*/  USHF.L.U32 UR4, UR21, 0x1f, URZ ;  /* 0x0000001f15047899 */ /* 0x000fe200080006ff */
[----:B------:R-:W-:Y:S01]  /*07b0*/  HFMA2 R2, -RZ, RZ, 0, -0.0 ;  /* 0x00008000ff027431 */ /* 0x000fe200000001ff */
[----:B------:R-:W-:Y:S02]  /*07c0*/  ULEA UR5, UR14, UR12, 0x3 ;  /* 0x0000000c0e057291 */ /* 0x000fe4000f8e18ff */
[----:B------:R-:W-:Y:S02]  /*07d0*/  UIADD3 UR30, UP1, UPT, UR24, 0x40, URZ ;  /* 0x00000040181e7890 */ /* 0x000fe4000ff3e0ff */
[----:B------:R-:W-:Y:S01]  /*07e0*/  MOV R0, UR4 ;  /* 0x0000000400007c02 */ /* 0x000fe20008000f00 */
[----:B------:R-:W-:Y:S02]  /*07f0*/  UIADD3 UR28, UP0, UPT, UR24, 0xc0, URZ ;  /* 0x000000c0181c7890 */ /* 0x000fe4000ff1e0ff */
[----:B------:R-:W-:Y:S02]  /*0800*/  USHF.L.U32 UR11, UR11, 0x7, URZ ;  /* 0x000000070b0b7899 */ /* 0x000fe400080006ff */
[----:B----4-:R1:W2:Y:S01]  /*0810*/  SYNCS.PHASECHK.TRANS64.TRYWAIT P2, [UR5+0x28], R0 ;  /* 0x00002800ff0075a7 */ /* 0x0102a20008041105 */
[----:B------:R-:W-:-:S02]  /*0820*/  USHF.L.U32 UR7, UR7, 0x7, URZ ;  /* 0x0000000707077899 */ /* 0x000fc400080006ff */
[----:B------:R-:W-:Y:S02]  /*0830*/  UIADD3.X UR31, UPT, UPT, URZ, UR25, URZ, UP1, !UPT ;  /* 0x00000019ff1f7290 */ /* 0x000fe40008ffe4ff */
[----:B------:R-:W-:Y:S01]  /*0840*/  UIADD3.X UR29, UPT, UPT, URZ, UR25, URZ, UP0, !UPT ;  /* 0x00000019ff1d7290 */ /* 0x000fe200087fe4ff */
[----:B------:R-:W-:-:S11]  /*0850*/  UMOV UR27, URZ ;  /* 0x000000ff001b7c82 */ /* 0x000fd60008000000 */
.L_x_7:
[----:B---3--:R-:W-:Y:S02]  /*0860*/  UIADD3 UR6, UPT, UPT, UR14, 0x1, URZ ;  /* 0x000000010e067890 */ /* 0x008fe4000fffe0ff */
[----:B------:R-:W-:Y:S02]  /*0870*/  ULEA UR8, UR14, UR12, 0xe ;  /* 0x0000000c0e087291 */ /* 0x000fe4000f8e70ff */
[----:B------:R-:W-:Y:S02]  /*0880*/  UISETP.NE.AND UP1, UPT, UR6, 0x5, UPT ;  /* 0x000000050600788c */ /* 0x000fe4000bf25270 */
[----:B------:R-:W-:Y:S02]  /*0890*/  ULEA UR4, UR14, UR12, 0xe ;  /* 0x0000000c0e047291 */ /* 0x000fe4000f8e70ff */
[----:B------:R-:W-:Y:S02]  /*08a0*/  USHF.L.U32 UR10, UR27, 0x7, URZ ;  /* 0x000000071b0a7899 */ /* 0x000fe400080006ff */
[----:B------:R-:W-:-:S02]  /*08b0*/  UIADD3 UR8, UPT, UPT, UR8, 0xc400, URZ ;  /* 0x0000c40008087890 */ /* 0x000fc4000fffe0ff */
[----:B------:R-:W-:Y:S02]  /*08c0*/  USEL UR5, URZ, 0x1, UP1 ;  /* 0x00000001ff057887 */ /* 0x000fe40008800000 */
[----:B------:R-:W-:Y:S02]  /*08d0*/  UISETP.GT.U32.AND UP0, UPT, UR27, 0x1e, UPT ;  /* 0x0000001e1b00788c */ /* 0x000fe4000bf04070 */
[----:B------:R-:W-:Y:S01]  /*08e0*/  ULEA UR9, UR14, UR12, 0x3 ;  /* 0x0000000c0e097291 */ /* 0x000fe2000f8e18ff */
[----:B--2-4-:R-:W-:Y:S11]  /*08f0*/  @P2 BRA `(.L_x_5) ;  /* 0x0000000000102947 */ /* 0x014ff60003800000 */
[----:B------:R-:W-:-:S06]  /*0900*/  USHF.L.U32 UR14, UR21, 0x1f, URZ ;  /* 0x0000001f150e7899 */ /* 0x000fcc00080006ff */
[----:B-1----:R-:W-:-:S04]  /*0910*/  MOV R0, UR14 ;  /* 0x0000000e00007c02 */ /* 0x002fc80008000f00 */
[----:B------:R-:W1:Y:S02]  /*0920*/  SYNCS.PHASECHK.TRANS64.TRYWAIT P0, [UR9+0x28], R0 ;  /* 0x00002800ff0075a7 */ /* 0x000e640008001109 */
[----:B-1----:R-:W-:Y:S05]  /*0930*/  @!P0 BRA `(.L_x_6) ;  /* 0x0000003000b88947 */ /* 0x002fea0003800000 */
.L_x_5:
[----:B------:R-:W-:Y:S02]  /*0940*/  ELECT P1, URZ, PT ;  /* 0x0000000000ff782f */ /* 0x000fe40003820000 */
[----:B------:R-:W-:Y:S01]  /*0950*/  PLOP3.LUT P0, PT, PT, PT, UP0, 0x80, 0x8 ;  /* 0x000000000008781c */ /* 0x000fe20003f0f008 */
[----:B------:R-:W-:Y:S01]  /*0960*/  ULOP3.LUT UR21, UR21, UR5, URZ, 0x3c, !UPT ;  /* 0x0000000515157292 */ /* 0x000fe2000f8e3cff */
[----:B------:R-:W-:Y:S01]  /*0970*/  PLOP3.LUT P2, PT, PT, PT, PT, 0x80, 0x8 ;  /* 0x000000000008781c */ /* 0x000fe20003f4f070 */
[----:B------:R-:W-:Y:S02]  /*0980*/  USEL UR14, UR6, URZ, UP1 ;  /* 0x000000ff060e7287 */ /* 0x000fe40008800000 */
[----:B------:R-:W-:Y:S02]  /*0990*/  UIADD3 UR4, UPT, UPT, UR4, 0x20400, URZ ;  /* 0x0002040004047890 */ /* 0x000fe4000fffe0ff */
[----:B------:R-:W-:Y:S02]  /*09a0*/  @!UP0 USHF.L.U32 UR23, UR21, 0x1f, URZ ;  /* 0x0000001f15178899 */ /* 0x000fe400080006ff */
[----:B------:R-:W-:Y:S01]  /*09b0*/  @!UP0 ULEA UR26, UR14, UR12, 0x3 ;  /* 0x0000000c0e1a8291 */ /* 0x000fe2000f8e18ff */
[----:B------:R-:W-:Y:S01]  /*09c0*/  UMOV UR5, UR9 ;  /* 0x0000000900057c82 */ /* 0x000fe20008000000 */
[----:B------:R-:W-:-:S02]  /*09d0*/  UMOV UR6, UR10 ;  /* 0x0000000a00067c82 */ /* 0x000fc40008000000 */
[----:B-1----:R-:W-:Y:S01]  /*09e0*/  IMAD.U32 R0, RZ, RZ, UR23 ;  /* 0x00000017ff007e24 */ /* 0x002fe2000f8e00ff */
[----:B------:R3:W-:Y:S01]  /*09f0*/  @P1 SYNCS.ARRIVE.TRANS64 RZ, [UR9], R2 ;  /* 0x00000002ffff19a7 */ /* 0x0007e20008000009 */
[----:B------:R3:W-:Y:S01]  /*0a00*/  UTMALDG.2D [UR8], [UR30], desc[URZ] ;  /* 0x0000ff081e0075b4 */ /* 0x0007e20008009000 */
[----:B------:R-:W-:-:S04]  /*0a10*/  UIADD3 UR27, UPT, UPT, UR27, 0x1, URZ ;  /* 0x000000011b1b7890 */ /* 0x000fc8000fffe0ff */
[----:B------:R-:W-:Y:S01]  /*0a20*/  UISETP.NE.AND UP0, UPT, UR27, 0x20, UPT ;  /* 0x000000201b00788c */ /* 0x000fe2000bf05270 */
[----:B------:R3:W-:Y:S01]  /*0a30*/  UTMALDG.2D [UR4], [UR28], desc[URZ] ;  /* 0x0000ff041c0075b4 */ /* 0x0007e20008009000 */
[----:B------:R3:W4:Y:S07]  /*0a40*/  @!P0 SYNCS.PHASECHK.TRANS64.TRYWAIT P2, [UR26+0x28], R0 ;  /* 0x00002800ff0085a7 */ /* 0x00072e000804111a */
[----:B------:R-:W-:Y:S05]  /*0a50*/  BRA.U UP0, `(.L_x_7) ;  /* 0xfffffffd00807547 */ /* 0x000fea000b83ffff */
[----:B---3--:R-:W1:Y:S01]  /*0a60*/  LDCU.64 UR4, c[0x0][0x5c0] ;  /* 0x0000b800ff0477ac */ /* 0x008e620008000a00 */
[----:B------:R-:W-:-:S04]  /*0a70*/  UIADD3 UR22, UPT, UPT, UR13, UR22, URZ ;  /* 0x000000160d167290 */ /* 0x000fc8000fffe0ff */
[----:B------:R-:W-:Y:S02]  /*0a80*/  UISETP.GE.AND UP0, UPT, UR22, 0x400, UPT ;  /* 0x000004001600788c */ /* 0x000fe4000bf06270 */
[----:B-1----:R-:W-:Y:S01]  /*0a90*/  UIMAD.WIDE.U32 UR6, UR22, UR5, URZ ;  /* 0x00000005160672a5 */ /* 0x002fe2000f8e00ff */
[----:B------:R-:W1:Y:S03]  /*0aa0*/  LDCU UR5, c[0x0][0x5d0] ;  /* 0x0000ba00ff0577ac */ /* 0x000e660008000800 */
[----:B------:R-:W-:-:S04]  /*0ab0*/  UIADD3 UR6, UPT, UPT, UR22, -UR7, URZ ;  /* 0x8000000716067290 */ /* 0x000fc8000fffe0ff */
[----:B------:R-:W-:-:S04]  /*0ac0*/  USHF.R.U32.HI UR6, URZ, UR20, UR6 ;  /* 0x00000014ff067299 */ /* 0x000fc80008011606 */
[----:B------:R-:W-:-:S04]  /*0ad0*/  UIADD3 UR6, UPT, UPT, UR7, UR6, URZ ;  /* 0x0000000607067290 */ /* 0x000fc8000fffe0ff */
[----:B------:R-:W-:-:S04]  /*0ae0*/  USHF.R.U32.HI UR11, URZ, UR19, UR6 ;  /* 0x00000013ff0b7299 */ /* 0x000fc80008011606 */
[----:B------:R-:W-:-:S04]  /*0af0*/  UIADD3 UR11, UPT, UPT, -UR11, URZ, URZ ;  /* 0x000000ff0b0b7290 */ /* 0x000fc8000fffe1ff */
[----:B------:R-:W-:-:S04]  /*0b00*/  UIMAD UR11, UR4, UR11, UR22 ;  /* 0x0000000b040b72a4 */ /* 0x000fc8000f8e0216 */
[----:B-1----:R-:W-:Y:S01]  /*0b10*/  UIMAD.WIDE.U32 UR6, UR11, UR5, URZ ;  /* 0x000000050b0672a5 */ /* 0x002fe2000f8e00ff */
[----:B------:R-:W1:Y:S03]  /*0b20*/  LDCU.64 UR4, c[0x0][0x5d8] ;  /* 0x0000bb00ff0477ac */ /* 0x000e660008000a00 */
[----:B------:R-:W-:-:S04]  /*0b30*/  UIADD3 UR6, UPT, UPT, UR11, -UR7, URZ ;  /* 0x800000070b067290 */ /* 0x000fc8000fffe0ff */
[----:B------:R-:W-:-:S04]  /*0b40*/  USHF.R.U32.HI UR6, URZ, UR18, UR6 ;  /* 0x00000012ff067299 */ /* 0x000fc80008011606 */
[----:B------:R-:W-:-:S04]  /*0b50*/  UIADD3 UR7, UPT, UPT, UR7, UR6, URZ ;  /* 0x0000000607077290 */ /* 0x000fc8000fffe0ff */
[----:B------:R-:W-:-:S03]  /*0b60*/  USHF.R.U32.HI UR7, URZ, UR17, UR7 ;  /* 0x00000011ff077299 */ /* 0x000fc60008011607 */
[----:B------:R-:W2:Y:S01]  /*0b70*/  LDCU UR6, c[0x0][0x5cc] ;  /* 0x0000b980ff0677ac */ /* 0x000ea20008000800 */
[----:B-1----:R-:W-:Y:S02]  /*0b80*/  UIMAD.WIDE.U32 UR8, UR7, UR5, URZ ;  /* 0x00000005070872a5 */ /* 0x002fe4000f8e00ff */
[----:B------:R-:W-:Y:S02]  /*0b90*/  UIADD3 UR8, UPT, UPT, -UR7, URZ, URZ ;  /* 0x000000ff07087290 */ /* 0x000fe4000fffe1ff */
[----:B------:R-:W-:-:S04]  /*0ba0*/  UIADD3 UR5, UPT, UPT, UR7, -UR9, URZ ;  /* 0x8000000907057290 */ /* 0x000fc8000fffe0ff */
[----:B------:R-:W-:-:S04]  /*0bb0*/  USHF.R.U32.HI UR5, URZ, UR16, UR5 ;  /* 0x00000010ff057299 */ /* 0x000fc80008011605 */
[----:B------:R-:W-:Y:S02]  /*0bc0*/  UIADD3 UR5, UPT, UPT, UR9, UR5, URZ ;  /* 0x0000000509057290 */ /* 0x000fe4000fffe0ff */
[----:B--2---:R-:W-:Y:S02]  /*0bd0*/  UIMAD UR11, UR6, UR8, UR11 ;  /* 0x00000008060b72a4 */ /* 0x004fe4000f8e020b */
[----:B------:R-:W-:-:S04]  /*0be0*/  USHF.R.U32.HI UR5, URZ, UR15, UR5 ;  /* 0x0000000fff057299 */ /* 0x000fc80008011605 */
[----:B------:R-:W-:-:S04]  /*0bf0*/  UIADD3 UR5, UPT, UPT, -UR5, URZ, URZ ;  /* 0x000000ff05057290 */ /* 0x000fc8000fffe1ff */
[----:B------:R-:W-:Y:S01]  /*0c00*/  UIMAD UR7, UR4, UR5, UR7 ;  /* 0x00000005040772a4 */ /* 0x000fe2000f8e0207 */
[----:B------:R-:W-:Y:S11]  /*0c10*/  BRA.U !UP0, `(.L_x_8) ;  /* 0xfffffff908e07547 */ /* 0x000ff6000b83ffff */
.L_x_4:
[----:B------:R-:W-:Y:S01]  /*0c20*/  UISETP.NE.AND UP0, UPT, UR14, 0x4, UPT ;  /* 0x000000040e00788c */ /* 0x000fe2000bf05270 */
[----:B-1----:R-:W1:Y:S01]  /*0c30*/  S2UR UR4, SR_CgaCtaId ;  /* 0x00000000000479c3 */ /* 0x002e620000008800 */
[----:B------:R-:W-:-:S04]  /*0c40*/  UIADD3 UR5, UPT, UPT, UR14, 0x2, URZ ;  /* 0x000000020e057890 */ /* 0x000fc8000fffe0ff */
[----:B------:R-:W-:-:S04]  /*0c50*/  USEL UR5, UR5, 0x1, UP0 ;  /* 0x0000000105057887 */ /* 0x000fc80008000000 */
[----:B------:R-:W-:Y:S02]  /*0c60*/  UISETP.NE.AND UP1, UPT, UR5, 0x5, UPT ;  /* 0x000000050500788c */ /* 0x000fe4000bf25270 */
[----:B------:R-:W-:-:S04]  /*0c70*/  UIADD3 UR5, UPT, UPT, UR5, 0x1, URZ ;  /* 0x0000000105057890 */ /* 0x000fc8000fffe0ff */
[----:B------:R-:W-:Y:S02]  /*0c80*/  USEL UR5, UR5, 0x1, UP1 ;  /* 0x0000000105057887 */ /* 0x000fe40008800000 */
[----:B------:R-:W-:Y:S02]  /*0c90*/  UISETP.EQ.XOR UP1, UPT, UR14, 0x4, !UP1 ;  /* 0x000000040e00788c */ /* 0x000fe4000cf22a70 */
[----:B------:R-:W-:Y:S02]  /*0ca0*/  UISETP.NE.AND UP0, UPT, UR5, 0x5, UPT ;  /* 0x000000050500788c */ /* 0x000fe4000bf05270 */
[----:B------:R-:W-:Y:S02]  /*0cb0*/  UIADD3 UR7, UPT, UPT, UR5, 0x1, URZ ;  /* 0x0000000105077890 */ /* 0x000fe4000fffe0ff */
[----:B------:R-:W-:Y:S02]  /*0cc0*/  UISETP.EQ.XOR UP1, UPT, UR5, 0x5, UP1 ;  /* 0x000000050500788c */ /* 0x000fe40008f22a70 */
[----:B------:R-:W-:Y:S01]  /*0cd0*/  USEL UR7, UR7, 0x1, UP0 ;  /* 0x0000000107077887 */ /* 0x000fe20008000000 */
[----:B------:R-:W-:-:S03]  /*0ce0*/  UMOV UR5, 0x400 ;  /* 0x0000040000057882 */ /* 0x000fc60000000000 */
[----:B------:R-:W-:Y:S02]  /*0cf0*/  UISETP.EQ.XOR UP1, UPT, UR7, 0x5, UP1 ;  /* 0x000000050700788c */ /* 0x000fe40008f22a70 */
[----:B------:R-:W-:Y:S02]  /*0d00*/  UISETP.NE.AND UP0, UPT, UR7, 0x5, UPT ;  /* 0x000000050700788c */ /* 0x000fe4000bf05270 */
[----:B------:R-:W-:Y:S02]  /*0d10*/  USEL UR6, URZ, 0x1, !UP1 ;  /* 0x00000001ff067887 */ /* 0x000fe4000c800000 */
[----:B-1----:R-:W-:Y:S02]  /*0d20*/  ULEA UR4, UR4, UR5, 0x18 ;  /* 0x0000000504047291 */ /* 0x002fe4000f8ec0ff */
[----:B------:R-:W-:Y:S02]  /*0d30*/  ULOP3.LUT UR6, UR21, UR6, URZ, 0x3c, !UPT ;  /* 0x0000000615067292 */ /* 0x000fe4000f8e3cff */
[----:B------:R-:W-:-:S02]  /*0d40*/  USEL UR7, UR7, URZ, UP0 ;  /* 0x000000ff07077287 */ /* 0x000fc40008000000 */
[----:B------:R-:W-:Y:S02]  /*0d50*/  USHF.L.U32 UR6, UR6, 0x1f, URZ ;  /* 0x0000001f06067899 */ /* 0x000fe400080006ff */
[----:B------:R-:W-:-:S04]  /*0d60*/  ULEA UR4, UR7, UR4, 0x3 ;  /* 0x0000000407047291 */ /* 0x000fc8000f8e18ff */
[----:B------:R-:W-:-:S05]  /*0d70*/  MOV R0, UR6 ;  /* 0x0000000600007c02 */ /* 0x000fca0008000f00 */
[----:B------:R-:W1:Y:S02]  /*0d80*/  SYNCS.PHASECHK.TRANS64.TRYWAIT P0, [UR4+0x28], R0 ;  /* 0x00002800ff0075a7 */ /* 0x000e640008001104 */
[----:B-1----:R-:W-:Y:S05]  /*0d90*/  @!P0 BRA `(.L_x_9) ;  /* 0x0000002c00c08947 */ /* 0x002fea0003800000 */
.L_x_35:
[----:B------:R-:W-:-:S13]  /*0da0*/  ELECT P0, URZ, PT ;  /* 0x0000000000ff782f */ /* 0x000fda0003800000 */
[----:B-1----:R-:W-:-:S04]  /*0db0*/  @P0 MOV R0, 0x8000 ;  /* 0x0000800000000802 */ /* 0x002fc80000000f00 */
[----:B------:R5:W-:Y:S03]  /*0dc0*/  @P0 SYNCS.ARRIVE.TRANS64 RZ, [UR4], R0 ;  /* 0x00000000ffff09a7 */ /* 0x000be60008000004 */
.L_x_3:
[----:B------:R-:W-:-:S13]  /*0dd0*/  ISETP.NE.AND P0, PT, R5, 0x4, PT ;  /* 0x000000040500780c */ /* 0x000fda0003f05270 */
[----:B------:R-:W-:Y:S05]  /*0de0*/  @P0 BRA `(.L_x_10) ;  /* 0x0000000400f80947 */ /* 0x000fea0003800000 */
[----:B------:R-:W1:Y:S08]  /*0df0*/  S2UR UR12, SR_CTAID.Z ;  /* 0x00000000000c79c3 */ /* 0x000e700000002700 */
[----:B------:R-:W-:Y:S01]  /*0e00*/  BAR.SYNC.DEFER_BLOCKING 0x2, 0xa0 ;  /* 0x0082800000007b1d */ /* 0x000fe20000010000 */
[----:B------:R-:W-:-:S05]  /*0e10*/  HFMA2 R4, -RZ, RZ, 0, 5.9604644775390625e-08 ;  /* 0x00000001ff047431 */ /* 0x000fca00000001ff */
[----:B------:R-:W-:Y:S01]  /*0e20*/  UMOV UR7, 0x1 ;  /* 0x0000000100077882 */ /* 0x000fe20000000000 */
[----:B-1----:R-:W-:-:S09]  /*0e30*/  UISETP.GT.U32.AND UP0, UPT, UR12, 0x3ff, UPT ;  /* 0x000003ff0c00788c */ /* 0x002fd2000bf04070 */
[----:B------:R-:W-:Y:S05]  /*0e40*/  BRA.U UP0, `(.L_x_11) ;  /* 0x0000000500a87547 */ /* 0x000fea000b800000 */
[----:B------:R-:W1:Y:S01]  /*0e50*/  S2UR UR4, SR_CgaCtaId ;  /* 0x00000000000479c3 */ /* 0x000e620000008800 */
[----:B------:R-:W-:Y:S01]  /*0e60*/  UMOV UR5, 0x400 ;  /* 0x0000040000057882 */ /* 0x000fe20000000000 */
[----:B------:R-:W5:Y:S01]  /*0e70*/  LDCU UR6, c[0x0][0x374] ;  /* 0x00006e80ff0677ac */ /* 0x000f620008000800 */
[----:B------:R-:W-:Y:S01]  /*0e80*/  MOV R4, 0x1 ;  /* 0x0000000100047802 */ /* 0x000fe20000000f00 */
[----:B------:R-:W-:Y:S01]  /*0e90*/  UMOV UR40, 0x8202010 ;  /* 0x0820201000287882 */ /* 0x000fe20000000000 */
[----:B------:R-:W-:Y:S02]  /*0ea0*/  USEL UR41, URZ, 0x4000, UP5 ;  /* 0x00004000ff297887 */ /* 0x000fe4000a800000 */
[----:B------:R-:W-:Y:S01]  /*0eb0*/  USEL UR40, UR40, 0x8200010, !UP4 ;  /* 0x0820001028287887 */ /* 0x000fe2000e000000 */
[----:B------:R-:W-:Y:S01]  /*0ec0*/  UMOV UR27, URZ ;  /* 0x000000ff001b7c82 */ /* 0x000fe20008000000 */
[----:B------:R-:W-:Y:S02]  /*0ed0*/  UMOV UR25, URZ ;  /* 0x000000ff00197c82 */ /* 0x000fe40008000000 */
[----:B------:R-:W-:Y:S01]  /*0ee0*/  UIADD3 UR41, UPT, UPT, UR41, UR40, URZ ;  /* 0x0000002829297290 */ /* 0x000fe2000fffe0ff */
[----:B------:R-:W-:-:S02]  /*0ef0*/  UMOV UR23, URZ ;  /* 0x000000ff00177c82 */ /* 0x000fc40008000000 */
[----:B------:R-:W-:Y:S01]  /*0f00*/  UMOV UR40, URZ ;  /* 0x000000ff00287c82 */ /* 0x000fe20008000000 */
[----:B------:R-:W-:Y:S01]  /*0f10*/  UMOV UR36, URZ ;  /* 0x000000ff00247c82 */ /* 0x000fe20008000000 */
[----:B------:R-:W-:Y:S01]  /*0f20*/  UMOV UR34, URZ ;  /* 0x000000ff00227c82 */ /* 0x000fe20008000000 */
[----:B------:R-:W-:Y:S01]  /*0f30*/  UMOV UR32, URZ ;  /* 0x000000ff00207c82 */ /* 0x000fe20008000000 */
[----:B------:R-:W-:Y:S01]  /*0f40*/  UMOV UR37, UR41 ;  /* 0x0000002900257c82 */ /* 0x000fe20008000000 */
[----:B------:R-:W-:Y:S01]  /*0f50*/  UMOV UR35, UR41 ;  /* 0x0000002900237c82 */ /* 0x000fe20008000000 */
[----:B------:R-:W-:Y:S01]  /*0f60*/  UMOV UR33, UR41 ;  /* 0x0000002900217c82 */ /* 0x000fe20008000000 */
[----:B-1----:R-:W-:Y:S01]  /*0f70*/  ULEA UR4, UR4, UR5, 0x18 ;  /* 0x0000000504047291 */ /* 0x002fe2000f8ec0ff */
[----:B------:R-:W5:Y:S01]  /*0f80*/  LDCU UR5, c[0x0][0x370] ;  /* 0x00006e00ff0577ac */ /* 0x000f620008000800 */
[----:B------:R-:W1:Y:S07]  /*0f90*/  LDCU UR29, c[0x0][0x378] ;  /* 0x00006f00ff1d77ac */ /* 0x000e6e0008000800 */
[----:B-----5:R-:W5:Y:S01]  /*0fa0*/  LDS R0, [UR4+0x78] ;  /* 0x00007804ff007984 */ /* 0x020f620008000800 */
[----:B------:R-:W-:-:S02]  /*0fb0*/  UIADD3 UR9, UPT, UPT, UR4, 0xc400, URZ ;  /* 0x0000c40004097890 */ /* 0x000fc4000fffe0ff */
[----:B------:R-:W-:Y:S02]  /*0fc0*/  UIADD3 UR10, UPT, UPT, UR4, 0x20400, URZ ;  /* 0x00020400040a7890 */ /* 0x000fe4000fffe0ff */
[----:B------:R-:W-:Y:S02]  /*0fd0*/  USHF.R.U32.HI UR9, URZ, 0x4, UR9 ;  /* 0x00000004ff097899 */ /* 0x000fe40008011609 */
[----:B------:R-:W-:Y:S02]  /*0fe0*/  USHF.R.U32.HI UR10, URZ, 0x4, UR10 ;  /* 0x00000004ff0a7899 */ /* 0x000fe4000801160a */
[----:B------:R-:W-:Y:S02]  /*0ff0*/  ULOP3.LUT UR9, UR9, 0x3fc0, URZ, 0xc0, !UPT ;  /* 0x00003fc009097892 */ /* 0x000fe4000f8ec0ff */
[----:B------:R-:W-:Y:S02]  /*1000*/  UIMAD UR5, UR6, UR5, URZ ;  /* 0x00000005060572a4 */ /* 0x000fe4000f8e02ff */
[----:B------:R-:W-:-:S02]  /*1010*/  ULOP3.LUT UR10, UR10, 0x3fc0, URZ, 0xc0, !UPT ;  /* 0x00003fc00a0a7892 */ /* 0x000fc4000f8ec0ff */
[----:B-1----:R-:W-:Y:S02]  /*1020*/  UIMAD UR29, UR5, UR29, URZ ;  /* 0x0000001d051d72a4 */ /* 0x002fe4000f8e02ff */
[----:B------:R-:W-:Y:S02]  /*1030*/  ULOP3.LUT UR9, UR9, 0x10000, URZ, 0xfc, !UPT ;  /* 0x0001000009097892 */ /* 0x000fe4000f8efcff */
[----:B------:R-:W-:Y:S01]  /*1040*/  ULOP3.LUT UR10, UR10, 0x10000, URZ, 0xfc, !UPT ;  /* 0x000100000a0a7892 */ /* 0x000fe2000f8efcff */
[----:B-----5:R-:W-:-:S15]  /*1050*/  R2UR UR30, R0 ;  /* 0x00000000001e72ca */ /* 0x020fde00000e0000 */
.L_x_16:
[----:B------:R-:W-:Y:S01]  /*1060*/  USHF.L.U32 UR5, UR25, 0x1f, URZ ;  /* 0x0000001f19057899 */ /* 0x000fe200080006ff */
[----:B------:R-:W-:Y:S01]  /*1070*/  SHF.L.U32 R2, R4, 0x1f, RZ ;  /* 0x0000001f04027819 */ /* 0x000fe200000006ff */
[----:B------:R-:W-:Y:S02]  /*1080*/  ULEA UR6, UR23, UR4, 0x3 ;  /* 0x0000000417067291 */ /* 0x000fe4000f8e18ff */
[----:B-1----:R-:W-:Y:S02]  /*1090*/  ULEA UR7, UR27, UR4, 0x3 ;  /* 0x000000041b077291 */ /* 0x002fe4000f8e18ff */
[----:B----4-:R-:W-:Y:S01]  /*10a0*/  MOV R0, UR5 ;  /* 0x0000000500007c02 */ /* 0x010fe20008000f00 */
[----:B------:R-:W-:Y:S02]  /*10b0*/  ULEA UR8, UR27, UR30, 0x7 ;  /* 0x0000001e1b087291 */ /* 0x000fe4000f8e38ff */
[----:B------:R-:W-:Y:S02]  /*10c0*/  UIADD3 UR12, UPT, UPT, UR29, UR12, URZ ;  /* 0x0000000c1d0c7290 */ /* 0x000fe4000fffe0ff */
[----:B-----5:R1:W5:Y:S01]  /*10d0*/  SYNCS.PHASECHK.TRANS64.TRYWAIT P1, [UR6], R0 ;  /* 0x00000000ff0075a7 */ /* 0x0203620008021106 */
[----:B------:R-:W-:Y:S01]  /*10e0*/  UPLOP3.LUT UP3, UPT, UPT, UPT, UPT, 0x40, 0x4 ;  /* 0x000000000004789c */ /* 0x000fe20003f6e870 */
[----:B------:R-:W4:Y:S02]  /*10f0*/  SYNCS.PHASECHK.TRANS64.TRYWAIT P0, [UR7+0x60], R2 ;  /* 0x00006002ff0075a7 */ /* 0x000f240008001107 */
[----:B-1--45:R-:W-:Y:S08]  /*1100*/  @!P0 BRA `(.L_x_12) ;  /* 0x0000002c00048947 */ /* 0x032ff00003800000 */
.L_x_37:
[----:B------:R-:W-:-:S05]  /*1110*/  UMOV UR21, URZ ;  /* 0x000000ff00157c82 */ /* 0x000fca0008000000 */
.L_x_15:
[----:B------:R-:W-:Y:S02]  /*1120*/  USHF.L.U32 UR24, UR23, 0xa, URZ ;  /* 0x0000000a17187899 */ /* 0x000fe400080006ff */
[----:B------:R-:W-:Y:S02]  /*1130*/  UIADD3 UR11, UPT, UPT, UR23, 0x1, URZ ;  /* 0x00000001170b7890 */ /* 0x000fe4000fffe0ff */
[----:B------:R-:W-:Y:S02]  /*1140*/  UISETP.GT.U32.AND UP0, UPT, UR21, 0x1e, UPT ;  /* 0x0000001e1500788c */ /* 0x000fe4000bf04070 */
[----:B------:R-:W-:Y:S02]  /*1150*/  UIADD3 UR6, UPT, UPT, UR24, 0x6, URZ ;  /* 0x0000000618067890 */ /* 0x000fe4000fffe0ff */
[----:B------:R-:W-:Y:S02]  /*1160*/  ULEA UR5, UR23, UR4, 0x3 ;  /* 0x0000000417057291 */ /* 0x000fe4000f8e18ff */
[----:B------:R-:W-:Y:S01]  /*1170*/  UISETP.NE.AND UP1, UPT, UR11, 0x5, UPT ;  /* 0x000000050b00788c */ /* 0x000fe2000bf25270 */
[----:B------:R-:W-:Y:S01]  /*1180*/  PLOP3.LUT P0, PT, PT, PT, UP0, 0x80, 0x8 ;  /* 0x000000000008781c */ /* 0x000fe20003f0f008 */
[----:B----4-:R-:W-:Y:S02]  /*1190*/  UIADD3 UR44, UPT, UPT, UR24, UR10, URZ ;  /* 0x0000000a182c7290 */ /* 0x010fe4000fffe0ff */
[----:B------:R-:W-:Y:S02]  /*11a0*/  UIADD3 UR42, UPT, UPT, UR24, UR9, URZ ;  /* 0x00000009182a7290 */ /* 0x000fe4000fffe0ff */
[----:B------:R-:W-:Y:S02]  /*11b0*/  UIADD3 UR38, UPT, UPT, UR10, 0x2, UR24 ;  /* 0x000000020a267890 */ /* 0x000fe4000fffe018 */
[----:B------:R-:W-:Y:S02]  /*11c0*/  UIADD3 UR28, UPT, UPT, UR9, 0x2, UR24 ;  /* 0x00000002091c7890 */ /* 0x000fe4000fffe018 */
[----:B------:R-:W-:Y:S02]  /*11d0*/  UIADD3 UR26, UPT, UPT, UR10, 0x4, UR24 ;  /* 0x000000040a1a7890 */ /* 0x000fe4000fffe018 */
[----:B------:R-:W-:Y:S02]  /*11e0*/  UIADD3 UR22, UPT, UPT, UR6, UR10, URZ ;  /* 0x0000000a06167290 */ /* 0x000fe4000fffe0ff */
[----:B------:R-:W-:Y:S02]  /*11f0*/  UIADD3 UR24, UPT, UPT, UR9, 0x4, UR24 ;  /* 0x0000000409187890 */ /* 0x000fe4000fffe018 */
[----:B------:R-:W-:Y:S02]  /*1200*/  UIADD3 UR14, UPT, UPT, UR5, 0x28, URZ ;  /* 0x00000028050e7890 */ /* 0x000fe4000fffe0ff */
[----:B------:R-:W-:Y:S02]  /*1210*/  USEL UR13, URZ, 0x1, UP1 ;  /* 0x00000001ff0d7887 */ /* 0x000fe40008800000 */
[----:B------:R-:W-:Y:S02]  /*1220*/  USEL UR23, UR11, URZ, UP1 ;  /* 0x000000ff0b177287 */ /* 0x000fe40008800000 */
[----:B------:R-:W-:Y:S01]  /*1230*/  UIADD3 UR6, UPT, UPT, UR6, UR9, URZ ;  /* 0x0000000906067290 */ /* 0x000fe2000fffe0ff */
[----:B------:R-:W-:Y:S01]  /*1240*/  UMOV UR45, 0x40004040 ;  /* 0x40004040002d7882 */ /* 0x000fe20000000000 */
[----:B------:R-:W-:Y:S01]  /*1250*/  UMOV UR43, 0x40004040 ;  /* 0x40004040002b7882 */ /* 0x000fe20000000000 */
[----:B------:R-:W-:Y:S01]  /*1260*/  UMOV UR39, 0x40004040 ;  /* 0x4000404000277882 */ /* 0x000fe20000000000 */
[----:B-----5:R-:W-:Y:S08]  /*1270*/  @P1 BRA `(.L_x_13) ;  /* 0x0000000000101947 */ /* 0x020ff00003800000 */
[----:B------:R-:W-:Y:S06]  /*1280*/  USHF.L.U32 UR11, UR25, 0x1f, URZ ;  /* 0x0000001f190b7899 */ /* 0x000fec00080006ff */
[----:B-1----:R-:W-:Y:S04]  /*1290*/  MOV R0, UR11 ;  /* 0x0000000b00007c02 */ /* 0x002fe80008000f00 */
[----:B------:R-:W1:Y:S02]  /*12a0*/  SYNCS.PHASECHK.TRANS64.TRYWAIT P1, [UR5], R0 ;  /* 0x00000000ff0075a7 */ /* 0x000e640008021105 */
[----:B-1----:R-:W-:Y:S05]  /*12b0*/  @!P1 BRA `(.L_x_14) ;  /* 0x0000002800b89947 */ /* 0x002fea0003800000 */
.L_x_13:
[----:B------:R-:W-:Y:S01]  /*12c0*/  ULOP3.LUT UR25, UR25, UR13, URZ, 0x3c, !UPT ;  /* 0x0000000d19197292 */ /* 0x000fe2000f8e3cff */
[----:B------:R-:W-:Y:S01]  /*12d0*/  PLOP3.LUT P1, PT, PT, PT, PT, 0x80, 0x8 ;  /* 0x000000000008781c */ /* 0x000fe20003f2f070 */
[----:B------:R-:W-:Y:S01]  /*12e0*/  @!UP0 ULEA UR11, UR23, UR4, 0x3 ;  /* 0x00000004170b8291 */ /* 0x000fe2000f8e18ff */
[----:B------:R4:W-:Y:S01]  /*12f0*/  UTCQMMA gdesc[UR42], gdesc[UR44], tmem[UR8], tmem[UR40], idesc[UR41], UP3 ;  /* 0x00ff282c2a0075ea */ /* 0x0009e20009800308 */
[----:B------:R-:W-:Y:S02]  /*1300*/  @!UP0 USHF.L.U32 UR5, UR25, 0x1f, URZ ;  /* 0x0000001f19058899 */ /* 0x000fe400080006ff */
[----:B------:R-:W-:Y:S01]  /*1310*/  UIADD3 UR21, UPT, UPT, UR21, 0x1, URZ ;  /* 0x0000000115157890 */ /* 0x000fe2000fffe0ff */
[----:B------:R-:W-:Y:S01]  /*1320*/  UMOV UR46, UR28 ;  /* 0x0000001c002e7c82 */ /* 0x000fe20008000000 */
[----:B------:R-:W-:Y:S01]  /*1330*/  UMOV UR47, 0x40004040 ;  /* 0x40004040002f7882 */ /* 0x000fe20000000000 */
[----:B------:R-:W-:Y:S01]  /*1340*/  UMOV UR48, UR26 ;  /* 0x0000001a00307c82 */ /* 0x000fe20008000000 */
[----:B------:R-:W-:Y:S01]  /*1350*/  UMOV UR49, 0x40004040 ;  /* 0x4000404000317882 */ /* 0x000fe20000000000 */
[----:B------:R-:W-:Y:S01]  /*1360*/  UMOV UR50, UR24 ;  /* 0x0000001800327c82 */ /* 0x000fe20008000000 */
[----:B------:R-:W-:Y:S01]  /*1370*/  UMOV UR51, 0x40004040 ;  /* 0x4000404000337882 */ /* 0x000fe20000000000 */
[----:B-1----:R-:W-:Y:S01]  /*1380*/  MOV R0, UR5 ;  /* 0x0000000500007c02 */ /* 0x002fe20008000f00 */
[----:B------:R4:W-:Y:S01]  /*1390*/  UTCQMMA gdesc[UR46], gdesc[UR38], tmem[UR8], tmem[UR36], idesc[UR37], UPT ;  /* 0x00ff24262e0075ea */ /* 0x0009e2000b800308 */
[----:B------:R-:W-:Y:S01]  /*13a0*/  UMOV UR52, UR22 ;  /* 0x0000001600347c82 */ /* 0x000fe20008000000 */
[----:B------:R-:W-:Y:S01]  /*13b0*/  UMOV UR53, 0x40004040 ;  /* 0x4000404000357882 */ /* 0x000fe20000000000 */
[----:B------:R-:W-:Y:S01]  /*13c0*/  UMOV UR54, UR6 ;  /* 0x0000000600367c82 */ /* 0x000fe20008000000 */
[----:B------:R-:W-:Y:S01]  /*13d0*/  UMOV UR55, 0x40004040 ;  /* 0x4000404000377882 */ /* 0x000fe20000000000 */
[----:B------:R4:W-:Y:S01]  /*13e0*/  UTCQMMA gdesc[UR50], gdesc[UR48], tmem[UR8], tmem[UR34], idesc[UR35], UPT ;  /* 0x00ff2230320075ea */ /* 0x0009e2000b800308 */
[----:B------:R4:W-:Y:S01]  /*13f0*/  UTCQMMA gdesc[UR54], gdesc[UR52], tmem[UR8], tmem[UR32], idesc[UR33], UPT ;  /* 0x00ff2034360075ea */ /* 0x0009e2000b800308 */
[----:B------:R4:W-:Y:S01]  /*1400*/  UTCBAR [UR14], URZ ;  /* 0x000000ff0e0073e9 */ /* 0x0009e200080000ff */
[----:B------:R4:W5:Y:S01]  /*1410*/  @!P0 SYNCS.PHASECHK.TRANS64.TRYWAIT P1, [UR11], R0 ;  /* 0x00000000ff0085a7 */ /* 0x000962000802110b */
[----:B------:R-:W-:Y:S02]  /*1420*/  UISETP.NE.AND UP0, UPT, UR21, 0x20, UPT ;  /* 0x000000201500788c */ /* 0x000fe4000bf05270 */
[----:B------:R-:W-:Y:S07]  /*1430*/  UPLOP3.LUT UP3, UPT, UPT, UPT, UPT, 0x80, 0x8 ;  /* 0x000000000008789c */ /* 0x000fee0003f6f070 */
[----:B------:R-:W-:Y:S05]  /*1440*/  BRA.U UP0, `(.L_x_15) ;  /* 0xfffffffd00347547 */ /* 0x000fea000b83ffff */
[----:B------:R-:W-:Y:S02]  /*1450*/  UIADD3 UR7, UPT, UPT, UR7, 0x50, URZ ;  /* 0x0000005007077890 */ /* 0x000fe4000fffe0ff */
[----:B------:R-:W-:-:S04]  /*1460*/  UIADD3 UR27, UPT, UPT, UR27, 0x1, URZ ;  /* 0x000000011b1b7890 */ /* 0x000fc8000fffe0ff */
[----:B------:R-:W-:-:S03]  /*1470*/  UISETP.NE.AND UP0, UPT, UR27, 0x2, UPT ;  /* 0x000000021b00788c */ /* 0x000fc6000bf05270 */
[----:B------:R1:W-:Y:S01]  /*1480*/  UTCBAR [UR7], URZ ;  /* 0x000000ff070073e9 */ /* 0x0003e200080000ff */
[----:B------:R-:W-:Y:S02]  /*1490*/  USEL UR27, UR27, URZ, UP0 ;  /* 0x000000ff1b1b7287 */ /* 0x000fe40008000000 */
[----:B------:R-:W-:Y:S02]  /*14a0*/  USEL UR5, URZ, 0x1, UP0 ;  /* 0x00000001ff057887 */ /* 0x000fe40008000000 */
[----:B------:R-:W-:-:S04]  /*14b0*/  UISETP.GE.AND UP0, UPT, UR12, 0x400, UPT ;  /* 0x000004000c00788c */ /* 0x000fc8000bf06270 */
[----:B------:R-:W-:-:S05]  /*14c0*/  LOP3.LUT R4, R4, UR5, RZ, 0x3c, !PT ;  /* 0x0000000504047c12 */ /* 0x000fca000f8e3cff */
[----:B------:R-:W-:Y:S05]  /*14d0*/  BRA.U !UP0, `(.L_x_16) ;  /* 0xfffffff908e07547 */ /* 0x000fea000b83ffff */
[----:B-1----:R-:W-:Y:S02]  /*14e0*/  UIADD3 UR7, UPT, UPT, UR27, 0x1, URZ ;  /* 0x000000011b077890 */ /* 0x002fe4000fffe0ff */
.L_x_11:
[----:B------:R-:W1:Y:S02]  /*14f0*/  S2UR UR5, SR_CgaCtaId ;  /* 0x00000000000579c3 */ /* 0x000e640000008800 */
[----:B-1----:R-:W-:-:S04]  /*1500*/  ULOP3.LUT UR4, UR5, 0x1, URZ, 0xc0, !UPT ;  /* 0x0000000105047892 */ /* 0x002fc8000f8ec0ff */
[----:B------:R-:W-:-:S09]  /*1510*/  UISETP.NE.U32.AND UP0, UPT, UR4, 0x1, UPT ;  /* 0x000000010400788c */ /* 0x000fd2000bf05070 */
[----:B------:R-:W-:Y:S05]  /*1520*/  BRA.U !UP0, `(.L_x_10) ;  /* 0x0000000108287547 */ /* 0x000fea000b800000 */
[----:B------:R-:W-:Y:S01]  /*1530*/  UISETP.NE.AND UP0, UPT, UR7, 0x2, UPT ;  /* 0x000000020700788c */ /* 0x000fe2000bf05270 */
[----:B------:R-:W-:-:S03]  /*1540*/  UMOV UR4, 0x400 ;  /* 0x0000040000047882 */ /* 0x000fc60000000000 */
[----:B------:R-:W-:Y:S02]  /*1550*/  USEL UR6, URZ, 0x1, UP0 ;  /* 0x00000001ff067887 */ /* 0x000fe40008000000 */
[----:B------:R-:W-:Y:S02]  /*1560*/  USEL UR7, UR7, URZ, UP0 ;  /* 0x000000ff07077287 */ /* 0x000fe40008000000 */
[----:B------:R-:W-:Y:S02]  /*1570*/  ULEA UR4, UR5, UR4, 0x18 ;  /* 0x0000000405047291 */ /* 0x000fe4000f8ec0ff */
[----:B------:R-:W-:Y:S02]  /*1580*/  LOP3.LUT R4, R4, UR6, RZ, 0x3c, !PT ;  /* 0x0000000604047c12 */ /* 0x000fe4000f8e3cff */
[----:B------:R-:W-:Y:S02]  /*1590*/  ULEA UR4, UR7, UR4, 0x3 ;  /* 0x0000000407047291 */ /* 0x000fe4000f8e18ff */
[----:B------:R-:W-:-:S07]  /*15a0*/  SHF.L.U32 R6, R4, 0x1f, RZ ;  /* 0x0000001f04067819 */ /* 0x000fce00000006ff */
[----:B------:R-:W1:Y:S02]  /*15b0*/  SYNCS.PHASECHK.TRANS64.TRYWAIT P0, [UR4+0x60], R6 ;  /* 0x00006006ff0075a7 */ /* 0x000e640008001104 */
[----:B-1----:R-:W-:Y:S05]  /*15c0*/  @!P0 BRA `(.L_x_17) ;  /* 0x0000002800148947 */ /* 0x002fea0003800000 */
.L_x_10:
[----:B------:R-:W-:-:S13]  /*15d0*/  ISETP.GT.AND P0, PT, R5, 0x3, PT ;  /* 0x000000030500780c */ /* 0x000fda0003f04270 */
[----:B-1234-:R-:W-:Y:S05]  /*15e0*/  @P0 EXIT ;  /* 0x000000000000094d */ /* 0x01efea0003800000 */
[----:B------:R-:W-:Y:S05]  /*15f0*/  BRA.U !UP2, `(.L_x_18) ;  /* 0x000000010ab87547 */ /* 0x000fea000b800000 */
[----:B------:R-:W1:Y:S01]  /*1600*/  S2UR UR6, SR_CgaCtaId ;  /* 0x00000000000679c3 */ /* 0x000e620000008800 */
[----:B------:R-:W-:Y:S01]  /*1610*/  NOP ;  /* 0x0000000000007918 */ /* 0x000fe20000000000 */
[----:B------:R-:W-:Y:S01]  /*1620*/  UMOV UR4, 0x40 ;  /* 0x0000004000047882 */ /* 0x000fe20000000000 */
[----:B------:R-:W-:Y:S01]  /*1630*/  UMOV UR5, 0x400 ;  /* 0x0000040000057882 */ /* 0x000fe20000000000 */
[----:B-1----:R-:W-:Y:S02]  /*1640*/  ULEA UR4, UR6, UR4, 0x18 ;  /* 0x0000000406047291 */ /* 0x002fe4000f8ec0ff */
[----:B------:R-:W-:-:S07]  /*1650*/  ULEA UR5, UR6, UR5, 0x18 ;  /* 0x0000000506057291 */ /* 0x000fce000f8ec0ff */
[----:B-----5:R-:W1:Y:S02]  /*1660*/  LDS.U8 R0, [UR4] ;  /* 0x00000004ff007984 */ /* 0x020e640008000000 */
[----:B-1----:R-:W-:-:S13]  /*1670*/  ISETP.NE.AND P0, PT, R0, RZ, PT ;  /* 0x000000ff0000720c */ /* 0x002fda0003f05270 */
[----:B------:R-:W-:Y:S05]  /*1680*/  @P0 BRA `(.L_x_19) ;  /* 0x00000000007c0947 */ /* 0x000fea0003800000 */
[----:B------:R-:W-:-:S13]  /*1690*/  ELECT P0, URZ, PT ;  /* 0x0000000000ff782f */ /* 0x000fda0003800000 */
[----:B------:R-:W-:Y:S05]  /*16a0*/  @!P0 BRA `(.L_x_20) ;  /* 0x0000000000848947 */ /* 0x000fea0003800000 */
[----:B------:R-:W-:Y:S01]  /*16b0*/  UMOV UR4, 0x8 ;  /* 0x0000000800047882 */ /* 0x000fe20000000000 */
[----:B------:R-:W-:-:S04]  /*16c0*/  IMAD.MOV.U32 R2, RZ, RZ, 0xff ;  /* 0x000000ffff027424 */ /* 0x000fc800078e00ff */
[----:B------:R-:W-:Y:S04]  /*16d0*/  DEPBAR.LE SB1, 0x36 ;  /* 0x00009d800000791a */ /* 0x000fe80000000000 */
[----:B------:R-:W1:Y:S02]  /*16e0*/  UTCATOMSWS.FIND_AND_SET.ALIGN UP0, UR4, UR4 ;  /* 0x00000004000475e3 */ /* 0x000e640008000800 */
[----:B-1----:R-:W-:Y:S01]  /*16f0*/  PLOP3.LUT P0, PT, PT, PT, UP0, 0x80, 0x8 ;  /* 0x000000000008781c */ /* 0x002fe20003f0f008 */
[----:B------:R-:W-:-:S03]  /*1700*/  IMAD.U32 R7, RZ, RZ, UR4 ;  /* 0x00000004ff077e24 */ /* 0x000fc6000f8e00ff */
[----:B------:R-:W-:-:S04]  /*1710*/  SEL R0, RZ, 0xffffffff, !P0 ;  /* 0xffffffffff007807 */ /* 0x000fc80004000000 */
[----:B------:R-:W-:Y:S01]  /*1720*/  ISETP.NE.AND P0, PT, R0, RZ, PT ;  /* 0x000000ff0000720c */ /* 0x000fe20003f05270 */
[----:B------:R-:W-:-:S12]  /*1730*/  IMAD.MOV.U32 R0, RZ, RZ, 0x1 ;  /* 0x00000001ff007424 */ /* 0x000fd800078e00ff */
[----:B------:R-:W-:Y:S05]  /*1740*/  @P0 BRA `(.L_x_21) ;  /* 0x0000000000240947 */ /* 0x000fea0003800000 */
.L_x_22:
[----:B------:R-:W-:Y:S05]  /*1750*/  NANOSLEEP 0x64 ;  /* 0x000000640000795d */ /* 0x000fea0003800000 */
[----:B------:R-:W-:-:S05]  /*1760*/  UMOV UR4, 0x8 ;  /* 0x0000000800047882 */ /* 0x000fca0000000000 */
[----:B------:R-:W-:Y:S04]  /*1770*/  DEPBAR.LE SB1, 0x36 ;  /* 0x00009d800000791a */ /* 0x000fe80000000000 */
[----:B------:R-:W1:Y:S02]  /*1780*/  UTCATOMSWS.FIND_AND_SET.ALIGN UP0, UR4, UR4 ;  /* 0x00000004000475e3 */ /* 0x000e640008000800 */
[----:B-1----:R-:W-:Y:S01]  /*1790*/  PLOP3.LUT P0, PT, PT, PT, UP0, 0x80, 0x8 ;  /* 0x000000000008781c */ /* 0x002fe20003f0f008 */
[----:B------:R-:W-:-:S03]  /*17a0*/  IMAD.U32 R7, RZ, RZ, UR4 ;  /* 0x00000004ff077e24 */ /* 0x000fc6000f8e00ff */
[----:B------:R-:W-:-:S04]  /*17b0*/  SEL R4, RZ, 0xffffffff, !P0 ;  /* 0xffffffffff047807 */ /* 0x000fc80004000000 */
[----:B------:R-:W-:-:S13]  /*17c0*/  ISETP.NE.AND P0, PT, R4, RZ, PT ;  /* 0x000000ff0400720c */ /* 0x000fda0003f05270 */
[----:B------:R-:W-:Y:S05]  /*17d0*/  @!P0 BRA `(.L_x_22) ;  /* 0xfffffffc00dc8947 */ /* 0x000fea000383ffff */
.L_x_21:
[C---:B------:R-:W-:Y:S01]  /*17e0*/  VIADD R5, R7.reuse, 0x10 ;  /* 0x0000001007057836 */ /* 0x040fe20000000000 */
[----:B------:R-:W-:Y:S01]  /*17f0*/  UMOV UR4, 0x50 ;  /* 0x0000005000047882 */ /* 0x000fe20000000000 */
[----:B------:R-:W-:Y:S01]  /*1800*/  SHF.L.U32 R2, R2, R7, RZ ;  /* 0x0000000702027219 */ /* 0x000fe200000006ff */
[----:B------:R-:W-:Y:S01]  /*1810*/  ULEA UR4, UR6, UR4, 0x18 ;  /* 0x0000000406047291 */ /* 0x000fe2000f8ec0ff */
[----:B------:R-:W-:Y:S01]  /*1820*/  IMAD.SHL.U32 R7, R7, 0x20, RZ ;  /* 0x0000002007077824 */ /* 0x000fe200078e00ff */
[----:B------:R-:W-:-:S04]  /*1830*/  SHF.L.U32 R5, R0, R5, RZ ;  /* 0x0000000500057219 */ /* 0x000fc800000006ff */
[----:B------:R-:W-:-:S05]  /*1840*/  LOP3.LUT R2, R5, R2, RZ, 0xfc, !PT ;  /* 0x0000000205027212 */ /* 0x000fca00078efcff */
[----:B------:R1:W-:Y:S04]  /*1850*/  ATOMS.OR RZ, [UR4], R2 ;  /* 0x00000002ffff798c */ /* 0x0003e8000b000004 */
[----:B------:R1:W-:Y:S01]  /*1860*/  STS [UR5+0x78], R7 ;  /* 0x00007807ff007988 */ /* 0x0003e20008000805 */
[----:B------:R-:W-:Y:S05]  /*1870*/  BRA `(.L_x_20) ;  /* 0x0000000000107947 */ /* 0x000fea0003800000 */
.L_x_19:
[----:B------:R-:W-:Y:S02]  /*1880*/  MOV R0, 0xffffffff ;  /* 0xffffffff00007802 */ /* 0x000fe40000000f00 */
[----:B------:R-:W-:-:S03]  /*1890*/  MOV R4, 0x18c0 ;  /* 0x000018c000047802 */ /* 0x000fc60000000f00 */
[----:B------:R1:W-:Y:S04]  /*18a0*/  STS [UR5+0x78], R0 ;  /* 0x00007800ff007988 */ /* 0x0003e80008000805 */
[----:B-1----:R-:W-:Y:S05]  /*18b0*/  CALL.REL.NOINC `($__internal_1_$__cuda_sm10x_tcgen05_guardrail_trap_phase_invalid_during_alloc) ;  /* 0x00000024009c7944 */ /* 0x002fea0003c00000 */
.L_x_20:
[----:B------:R-:W-:Y:S05]  /*18c0*/  WARPSYNC.ALL ;  /* 0x0000000000007948 */ /* 0x000fea0003800000 */
[----:B------:R-:W-:Y:S01]  /*18d0*/  NOP ;  /* 0x0000000000007918 */ /* 0x000fe20000000000 */
.L_x_18:
[----:B------:R-:W2:Y:S08]  /*18e0*/  S2UR UR6, SR_CgaCtaId ;  /* 0x00000000000679c3 */ /* 0x000eb00000008800 */
[----:B------:R-:W-:Y:S06]  /*18f0*/  BAR.SYNC.DEFER_BLOCKING 0x2, 0xa0 ;  /* 0x0082800000007b1d */ /* 0x000fec0000010000 */
[----:B------:R-:W-:-:S02]  /*1900*/  UMOV UR4, 0x400 ;  /* 0x0000040000047882 */ /* 0x000fc40000000000 */
[----:B------:R-:W3:Y:S01]  /*1910*/  S2UR UR25, SR_CTAID.Z ;  /* 0x00000000001979c3 */ /* 0x000ee20000002700 */
[----:B--2---:R-:W-:Y:S02]  /*1920*/  ULEA UR6, UR6, UR4, 0x18 ;  /* 0x0000000406067291 */ /* 0x004fe4000f8ec0ff */
[----:B---3--:R-:W-:-:S07]  /*1930*/  UISETP.GT.U32.AND UP0, UPT, UR25, 0x3ff, UPT ;  /* 0x000003ff1900788c */ /* 0x008fce000bf04070 */
[----:B-----5:R-:W2:Y:S02]  /*1940*/  LDS R0, [UR6+0x78] ;  /* 0x00007806ff007984 */ /* 0x020ea40008000800 */
[----:B--2---:R-:W-:Y:S01]  /*1950*/  R2UR UR26, R0 ;  /* 0x00000000001a72ca */ /* 0x004fe200000e0000 */
[----:B------:R-:W-:-:S14]  /*1960*/  BRA.U UP0, `(.L_x_23) ;  /* 0x0000001d00dc7547 */ /* 0x000fdc000b800000 */
[----:B------:R-:W2:Y:S01]  /*1970*/  LDCU.64 UR4, c[0x0][0x5c0] ;  /* 0x0000b800ff0477ac */ /* 0x000ea20008000a00 */
[----:B------:R-:W-:Y:S01]  /*1980*/  SHF.R.U32.HI R0, RZ, 0x5, R3 ;  /* 0x00000005ff007819 */ /* 0x000fe20000011603 */
[----:B------:R-:W-:Y:S01]  /*1990*/  IMAD.SHL.U32 R3, R3, 0x40, RZ ;  /* 0x0000004003037824 */ /* 0x000fe200078e00ff */
[----:B------:R-:W3:Y:S02]  /*19a0*/  LDCU.64 UR32, c[0x0][0x5d8] ;  /* 0x0000bb00ff2077ac */ /* 0x000ee40008000a00 */
[----:B------:R-:W-:Y:S02]  /*19b0*/  R2UR UR23, R0 ;  /* 0x00000000001772ca */ /* 0x000fe400000e0000 */
[----:B------:R-:W-:Y:S01]  /*19c0*/  LOP3.LUT R3, R3, 0x7c0, RZ, 0xc0, !PT ;  /* 0x000007c003037812 */ /* 0x000fe200078ec0ff */
[----:B------:R-:W4:Y:S01]  /*19d0*/  LDCU.64 UR28, c[0x0][0x348] ;  /* 0x00006900ff1c77ac */ /* 0x000f220008000a00 */
[----:B------:R-:W-:Y:S01]  /*19e0*/  UMOV UR22, URZ ;  /* 0x000000ff00167c82 */ /* 0x000fe20008000000 */
[----:B------:R-:W-:Y:S01]  /*19f0*/  UMOV UR21, URZ ;  /* 0x000000ff00157c82 */ /* 0x000fe20008000000 */
[----:B--2---:R-:W-:-:S07]  /*1a00*/  UIMAD.WIDE.U32 UR8, UR25, UR5, URZ ;  /* 0x00000005190872a5 */ /* 0x004fce000f8e00ff */
[----:B------:R-:W-:Y:S01]  /*1a10*/  IMAD.U32 R0, RZ, RZ, UR23 ;  /* 0x00000017ff007e24 */ /* 0x000fe2000f8e00ff */
[----:B------:R-:W2:Y:S03]  /*1a20*/  LDCU UR5, c[0x0][0x5d0] ;  /* 0x0000ba00ff0577ac */ /* 0x000ea60008000800 */
[----:B------:R-:W-:Y:S01]  /*1a30*/  IMAD R0, R0, 0x800, R3 ;  /* 0x0000080000007824 */ /* 0x000fe200078e0203 */
[----:B------:R-:W-:Y:S02]  /*1a40*/  UIADD3 UR7, UPT, UPT, UR25, -UR9, URZ ;  /* 0x8000000919077290 */ /* 0x000fe4000fffe0ff */
[----:B------:R-:W-:Y:S01]  /*1a50*/  ULEA UR23, UR23, UR26, 0x15 ;  /* 0x0000001a17177291 */ /* 0x000fe2000f8ea8ff */
[----:B------:R-:W-:Y:S01]  /*1a60*/  VIADD R0, R0, UR6 ;  /* 0x0000000600007c36 */ /* 0x000fe20008000000 */
[----:B------:R-:W-:-:S03]  /*1a70*/  USHF.R.U32.HI UR7, URZ, UR20, UR7 ;  /* 0x00000014ff077299 */ /* 0x000fc60008011607 */
[C---:B------:R-:W-:Y:S01]  /*1a80*/  VIADD R3, R0.reuse, 0x8420 ;  /* 0x0000842000037836 */ /* 0x040fe20000000000 */
[----:B------:R-:W-:Y:S01]  /*1a90*/  UIADD3 UR7, UPT, UPT, UR9, UR7, URZ ;  /* 0x0000000709077290 */ /* 0x000fe2000fffe0ff */
[C---:B-1----:R-:W-:Y:S02]  /*1aa0*/  VIADD R2, R0.reuse, 0x8430 ;  /* 0x0000843000027836 */ /* 0x042fe40000000000 */
[C---:B------:R-:W-:Y:S01]  /*1ab0*/  VIADD R4, R0.reuse, 0x430 ;  /* 0x0000043000047836 */ /* 0x040fe20000000000 */
[----:B------:R-:W-:Y:S01]  /*1ac0*/  USHF.R.U32.HI UR14, URZ, UR19, UR7 ;  /* 0x00000013ff0e7299 */ /* 0x000fe20008011607 */
[----:B------:R-:W-:Y:S01]  /*1ad0*/  SHF.R.U32.HI R72, RZ, 0x3, R3 ;  /* 0x00000003ff487819 */ /* 0x000fe20000011603 */
[C---:B------:R-:W-:Y:S01]  /*1ae0*/  VIADD R5, R0.reuse, 0x400 ;  /* 0x0000040000057836 */ /* 0x040fe20000000000 */
[----:B------:R-:W-:Y:S01]  /*1af0*/  SHF.R.U32.HI R73, RZ, 0x3, R2 ;  /* 0x00000003ff497819 */ /* 0x000fe20000011602 */
[----:B------:R-:W-:Y:S01]  /*1b00*/  UIADD3 UR14, UPT, UPT, -UR14, URZ, URZ ;  /* 0x000000ff0e0e7290 */ /* 0x000fe2000fffe1ff */
[----:B------:R-:W-:Y:S01]  /*1b10*/  LOP3.LUT R72, R3, 0x30, R72, 0x78, !PT ;  /* 0x0000003003487812 */ /* 0x000fe200078e7848 */
[----:B------:R-:W-:Y:S01]  /*1b20*/  VIADD R3, R0, 0x8400 ;  /* 0x0000840000037836 */ /* 0x000fe20000000000 */
[----:B------:R-:W-:Y:S01]  /*1b30*/  LOP3.LUT R73, R2, 0x30, R73, 0x78, !PT ;  /* 0x0000003002497812 */ /* 0x000fe200078e7849 */
[----:B------:R-:W-:Y:S01]  /*1b40*/  UIMAD UR14, UR4, UR14, UR25 ;  /* 0x0000000e040e72a4 */ /* 0x000fe2000f8e0219 */
[C---:B------:R-:W-:Y:S01]  /*1b50*/  VIADD R2, R0.reuse, 0x8410 ;  /* 0x0000841000027836 */ /* 0x040fe20000000000 */
[----:B------:R-:W-:Y:S01]  /*1b60*/  SHF.R.U32.HI R69, RZ, 0x3, R4 ;  /* 0x00000003ff457819 */ /* 0x000fe20000011604 */
[C---:B------:R-:W-:Y:S01]  /*1b70*/  VIADD R7, R0.reuse, 0x420 ;  /* 0x0000042000077836 */ /* 0x040fe20000000000 */
[----:B--2---:R-:W-:Y:S01]  /*1b80*/  UIMAD.WIDE.U32 UR4, UR14, UR5, URZ ;  /* 0x000000050e0472a5 */ /* 0x004fe2000f8e00ff */
[----:B------:R-:W-:Y:S01]  /*1b90*/  SHF.R.U32.HI R70, RZ, 0x3, R3 ;  /* 0x00000003ff467819 */ /* 0x000fe20000011603 */
[----:B------:R-:W-:Y:S01]  /*1ba0*/  VIADD R0, R0, 0x410 ;  /* 0x0000041000007836 */ /* 0x000fe20000000000 */
[----:B------:R-:W-:Y:S01]  /*1bb0*/  SHF.R.U32.HI R71, RZ, 0x3, R2 ;  /* 0x00000003ff477819 */ /* 0x000fe20000011602 */
[----:B------:R-:W-:Y:S01]  /*1bc0*/  UIADD3 UR4, UPT, UPT, UR14, -UR5, URZ ;  /* 0x800000050e047290 */ /* 0x000fe2000fffe0ff */
[----:B------:R-:W-:-:S02]  /*1bd0*/  LOP3.LUT R70, R3, 0x30, R70, 0x78, !PT ;  /* 0x0000003003467812 */ /* 0x000fc400078e7846 */
[----:B------:R-:W-:Y:S01]  /*1be0*/  LOP3.LUT R71, R2, 0x30, R71, 0x78, !PT ;  /* 0x0000003002477812 */ /* 0x000fe200078e7847 */
[----:B------:R-:W-:Y:S01]  /*1bf0*/  USHF.R.U32.HI UR4, URZ, UR18, UR4 ;  /* 0x00000012ff047299 */ /* 0x000fe20008011604 */
[----:B------:R-:W-:Y:S02]  /*1c00*/  SHF.R.U32.HI R3, RZ, 0x3, R0 ;  /* 0x00000003ff037819 */ /* 0x000fe40000011600 */
[----:B------:R-:W-:Y:S01]  /*1c10*/  SHF.R.U32.HI R68, RZ, 0x3, R7 ;  /* 0x00000003ff447819 */ /* 0x000fe20000011607 */
[----:B------:R-:W-:Y:S01]  /*1c20*/  UIADD3 UR4, UPT, UPT, UR5, UR4, URZ ;  /* 0x0000000405047290 */ /* 0x000fe2000fffe0ff */
[----:B------:R-:W-:Y:S02]  /*1c30*/  SHF.R.U32.HI R2, RZ, 0x3, R5 ;  /* 0x00000003ff027819 */ /* 0x000fe40000011605 */
[----:B------:R-:W-:Y:S01]  /*1c40*/  LOP3.LUT R3, R0, 0x30, R3, 0x78, !PT ;  /* 0x0000003000037812 */ /* 0x000fe200078e7803 */
[----:B------:R-:W-:Y:S01]  /*1c50*/  USHF.R.U32.HI UR4, URZ, UR17, UR4 ;  /* 0x00000011ff047299 */ /* 0x000fe20008011604 */
[----:B------:R-:W-:Y:S01]  /*1c60*/  LOP3.LUT R69, R4, 0x30, R69, 0x78, !PT ;  /* 0x0000003004457812 */ /* 0x000fe200078e7845 */
[----:B------:R-:W-:Y:S01]  /*1c70*/  IMAD.MOV.U32 R0, RZ, RZ, RZ ;  /* 0x000000ffff007224 */ /* 0x000fe200078e00ff */
[----:B------:R-:W-:Y:S01]  /*1c80*/  LOP3.LUT R68, R7, 0x30, R68, 0x78, !PT ;  /* 0x0000003007447812 */ /* 0x000fe200078e7844 */
[----:B---3--:R-:W-:Y:S01]  /*1c90*/  UIMAD.WIDE.U32 UR8, UR4, UR33, URZ ;  /* 0x00000021040872a5 */ /* 0x008fe2000f8e00ff */
[----:B------:R-:W-:-:S06]  /*1ca0*/  LOP3.LUT R2, R5, 0x30, R2, 0x78, !PT ;  /* 0x0000003005027812 */ /* 0x000fcc00078e7802 */
[----:B------:R-:W-:Y:S01]  /*1cb0*/  UMOV UR7, UR9 ;  /* 0x0000000900077c82 */ /* 0x000fe20008000000 */
[----:B------:R-:W-:Y:S01]  /*1cc0*/  UMOV UR9, 0x400 ;  /* 0x0000040000097882 */ /* 0x000fe20000000000 */
[----:B------:R-:W-:Y:S02]  /*1cd0*/  UIADD3 UR5, UPT, UPT, UR4, -UR7, URZ ;  /* 0x8000000704057290 */ /* 0x000fe4000fffe0ff */
[----:B------:R-:W1:Y:S02]  /*1ce0*/  LDCU UR8, c[0x0][0x374] ;  /* 0x00006e80ff0877ac */ /* 0x000e640008000800 */
[----:B------:R-:W-:Y:S01]  /*1cf0*/  USHF.R.U32.HI UR5, URZ, UR16, UR5 ;  /* 0x00000010ff057299 */ /* 0x000fe20008011605 */
[----:B------:R-:W1:Y:S03]  /*1d00*/  LDCU UR6, c[0x0][0x370] ;  /* 0x00006e00ff0677ac */ /* 0x000e660008000800 */
[----:B------:R-:W-:Y:S01]  /*1d10*/  UIADD3 UR5, UPT, UPT, UR7, UR5, URZ ;  /* 0x0000000507057290 */ /* 0x000fe2000fffe0ff */
[----:B------:R-:W2:Y:S01]  /*1d20*/  S2UR UR7, SR_CgaCtaId ;  /* 0x00000000000779c3 */ /* 0x000ea20000008800 */
[----:B------:R-:W3:Y:S02]  /*1d30*/  LDCU UR24, c[0x0][0x378] ;  /* 0x00006f00ff1877ac */ /* 0x000ee40008000800 */
[----:B------:R-:W-:-:S04]  /*1d40*/  USHF.R.U32.HI UR5, URZ, UR15, UR5 ;  /* 0x0000000fff057299 */ /* 0x000fc80008011605 */
[----:B------:R-:W-:-:S04]  /*1d50*/  UIADD3 UR5, UPT, UPT, -UR5, URZ, URZ ;  /* 0x000000ff05057290 */ /* 0x000fc8000fffe1ff */
[----:B------:R-:W-:Y:S02]  /*1d60*/  UIMAD UR32, UR32, UR5, UR4 ;  /* 0x00000005202072a4 */ /* 0x000fe4000f8e0204 */
[----:B-1----:R-:W-:Y:S02]  /*1d70*/  UIMAD UR6, UR8, UR6, URZ ;  /* 0x00000006080672a4 */ /* 0x002fe4000f8e02ff */
[----:B------:R-:W-:Y:S02]  /*1d80*/  UIADD3 UR4, UPT, UPT, -UR4, URZ, URZ ;  /* 0x000000ff04047290 */ /* 0x000fe4000fffe1ff */
[----:B---3--:R-:W-:Y:S01]  /*1d90*/  UIMAD UR24, UR6, UR24, URZ ;  /* 0x00000018061872a4 */ /* 0x008fe2000f8e02ff */
[----:B------:R-:W1:Y:S01]  /*1da0*/  LDCU UR5, c[0x0][0x5cc] ;  /* 0x0000b980ff0577ac */ /* 0x000e620008000800 */
[----:B--2---:R-:W-:Y:S02]  /*1db0*/  ULEA UR7, UR7, UR9, 0x18 ;  /* 0x0000000907077291 */ /* 0x004fe4000f8ec0ff */
[----:B-1--4-:R-:W-:-:S12]  /*1dc0*/  UIMAD UR14, UR5, UR4, UR14 ;  /* 0x00000004050e72a4 */ /* 0x012fd8000f8e020e */
.L_x_27:
[----:B------:R-:W-:Y:S01]  /*1dd0*/  ULEA UR11, UR21, UR7, 0x3 ;  /* 0x00000007150b7291 */ /* 0x000fe2000f8e18ff */
[----:B------:R-:W-:Y:S01]  /*1de0*/  SHF.L.U32 R6, R0, 0x1f, RZ ;  /* 0x0000001f00067819 */ /* 0x000fe200000006ff */
[----:B------:R-:W1:Y:S01]  /*1df0*/  S2UR UR27, SR_CgaCtaId ;  /* 0x00000000001b79c3 */ /* 0x000e620000008800 */
[----:B------:R-:W-:Y:S02]  /*1e00*/  UIADD3 UR36, UP1, UPT, UR28, 0x140, URZ ;  /* 0x000001401c247890 */ /* 0x000fe4000ff3e0ff */
[----:B------:R-:W-:Y:S01]  /*1e10*/  UIADD3 UR34, UP0, UPT, UR28, 0x1c0, URZ ;  /* 0x000001c01c227890 */ /* 0x000fe2000ff1e0ff */
[----:B------:R-:W-:Y:S01]  /*1e20*/  UMOV UR4, 0x400 ;  /* 0x0000040000047882 */ /* 0x000fe20000000000 */
[----:B------:R-:W-:Y:S02]  /*1e30*/  UIADD3.X UR37, UPT, UPT, URZ, UR29, URZ, UP1, !UPT ;  /* 0x0000001dff257290 */ /* 0x000fe40008ffe4ff */
[----:B------:R-:W2:Y:S01]  /*1e40*/  SYNCS.PHASECHK.TRANS64.TRYWAIT P0, [UR11+0x50], R6 ;  /* 0x00005006ff0075a7 */ /* 0x000ea2000800110b */
[----:B------:R-:W-:Y:S01]  /*1e50*/  ULEA UR30, UR21, UR23, 0x7 ;  /* 0x00000017151e7291 */ /* 0x000fe2000f8e38ff */
[----:B------:R-:W3:Y:S01]  /*1e60*/  LDCU UR31, c[0x0][0x5e4] ;  /* 0x0000bc80ff1f77ac */ /* 0x000ee20008000800 */
[----:B------:R-:W-:-:S02]  /*1e70*/  USHF.L.U32 UR14, UR14, 0x7, URZ ;  /* 0x000000070e0e7899 */ /* 0x000fc400080006ff */
[----:B------:R-:W-:Y:S02]  /*1e80*/  UIADD3.X UR35, UPT, UPT, URZ, UR29, URZ, UP0, !UPT ;  /* 0x0000001dff237290 */ /* 0x000fe400087fe4ff */
[----:B------:R-:W-:Y:S02]  /*1e90*/  UPLOP3.LUT UP1, UPT, UPT, UPT, UPT, 0x80, 0x8 ;  /* 0x000000000008789c */ /* 0x000fe40003f2f070 */
[----:B-1----:R-:W-:Y:S01]  /*1ea0*/  ULEA UR27, UR27, UR4, 0x18 ;  /* 0x000000041b1b7291 */ /* 0x002fe2000f8ec0ff */
[----:B--23--:R-:W-:Y:S11]  /*1eb0*/  @!P0 BRA `(.L_x_24) ;  /* 0x0000001c00f48947 */ /* 0x00cff60003800000 */
.L_x_41:
[----:B------:R-:W-:-:S05]  /*1ec0*/  UMOV UR5, URZ ;  /* 0x000000ff00057c82 */ /* 0x000fca0008000000 */
.L_x_26:
[----:B------:R-:W-:Y:S02]  /*1ed0*/  USHF.L.U32 UR13, UR5, 0x5, URZ ;  /* 0x00000005050d7899 */ /* 0x000fe400080006ff */
[----:B------:R-:W-:Y:S02]  /*1ee0*/  USHF.R.U32.HI UR6, URZ, 0x1, UR5 ;  /* 0x00000001ff067899 */ /* 0x000fe40008011605 */
[----:B------:R-:W-:Y:S02]  /*1ef0*/  UIADD3 UR4, UPT, UPT, UR30, UR13, URZ ;  /* 0x0000000d1e047290 */ /* 0x000fe4000fffe0ff */
[----:B------:R-:W-:-:S07]  /*1f00*/  ULEA UR6, UR22, UR6, 0x2 ;  /* 0x0000000616067291 */ /* 0x000fce000f8e10ff */
[----:B------:R-:W-:Y:S01]  /*1f10*/  LDTM.x32 R36, tmem[UR4+0x20] ;  /* 0x00002004002479ee */ /* 0x000fe200082c0000 */
[----:B-1---5:R-:W1:Y:S01]  /*1f20*/  LDTM.x32 R4, tmem[UR4] ;  /* 0x00000004000479ee */ /* 0x022e6200082c0000 */
[----:B------:R-:W-:-:S04]  /*1f30*/  ULEA UR4, UR22, UR5, 0x2 ;  /* 0x0000000516047291 */ /* 0x000fc8000f8e10ff */
[----:B------:R-:W-:-:S04]  /*1f40*/  USHF.R.S32.HI UR12, URZ, 0x1f, UR4 ;  /* 0x0000001fff0c7899 */ /* 0x000fc80008011404 */
[----:B------:R-:W-:-:S04]  /*1f50*/  ULEA.HI UR12, UR12, UR4, URZ, 0x2 ;  /* 0x000000040c0c7291 */ /* 0x000fc8000f8f10ff */
[----:B------:R-:W-:-:S04]  /*1f60*/  ULOP3.LUT UR12, UR12, 0xfffffffc, URZ, 0xc0, !UPT ;  /* 0xfffffffc0c0c7892 */ /* 0x000fc8000f8ec0ff */
[----:B------:R-:W-:Y:S02]  /*1f70*/  UIADD3 UR12, UPT, UPT, UR4, -UR12, URZ ;  /* 0x8000000c040c7290 */ /* 0x000fe4000fffe0ff */
[----:B------:R-:W-:-:S04]  /*1f80*/  UIADD3 UR4, UPT, UPT, UR4, 0x1, URZ ;  /* 0x0000000104047890 */ /* 0x000fc8000fffe0ff */
[----:B------:R-:W-:Y:S01]  /*1f90*/  MOV R74, UR12 ;  /* 0x0000000c004a7c02 */ /* 0x000fe20008000f00 */
[----:B-1----:R-:W-:Y:S01]  /*1fa0*/  FMUL R9, R9, UR31 ;  /* 0x0000001f09097c20 */ /* 0x002fe20008400000 */
[----:B------:R-:W-:Y:S01]  /*1fb0*/  FMUL R8, R8, UR31 ;  /* 0x0000001f08087c20 */ /* 0x000fe20008400000 */
        /* <DEDUP_REMOVED lines=8> */
[----:B------:R-:W-:Y:S01]  /*2040*/  F2FP.BF16.F32.PACK_AB R6, R9, R8 ;  /* 0x000000080906723e */ /* 0x000fe200000010ff */
[----:B------:R-:W-:Y:S01]  /*2050*/  FMUL R53, R53, UR31 ;  /* 0x0000001f35357c20 */ /* 0x000fe20008400000 */
[----:B------:R-:W-:Y:S01]  /*2060*/  F2FP.BF16.F32.PACK_AB R5, R75, R76 ;  /* 0x0000004c4b05723e */ /* 0x000fe200000010ff */
[----:B------:R-:W-:Y:S01]  /*2070*/  FMUL R81, R55, -1.4426950216293334961 ;  /* 0xbfb8aa3b37517820 */ /* 0x000fe20000400000 */
[----:B------:R-:W-:Y:S01]  /*2080*/  F2FP.BF16.F32.PACK_AB R4, R77, R78 ;  /* 0x0000004e4d04723e */ /* 0x000fe200000010ff */
[----:B------:R-:W-:Y:S01]  /*2090*/  FMUL R83, R52, -1.4426950216293334961 ;  /* 0xbfb8aa3b34537820 */ /* 0x000fe20000400000 */
[----:B------:R-:W-:Y:S01]  /*20a0*/  F2FP.BF16.F32.PACK_AB R7, R11, R10 ;  /* 0x0000000a0b07723e */ /* 0x000fe200000010ff */
[----:B------:R-:W-:Y:S01]  /*20b0*/  FMUL R82, R53, -1.4426950216293334961 ;  /* 0xbfb8aa3b35527820 */ /* 0x000fe20000400000 */
[----:B------:R-:W-:Y:S01]  /*20c0*/  LEA R80, R74, R2, 0xd ;  /* 0x000000024a507211 */ /* 0x000fe200078e68ff */
[----:B------:R-:W1:Y:S01]  /*20d0*/  MUFU.EX2 R81, R81 ;  /* 0x0000005100517308 */ /* 0x000e620000000800 */
[----:B------:R-:W-:Y:S01]  /*20e0*/  FMUL R13, R13, UR31 ;  /* 0x0000001f0d0d7c20 */ /* 0x000fe20008400000 */
[----:B------:R-:W-:Y:S01]  /*20f0*/  FMUL R12, R12, UR31 ;  /* 0x0000001f0c0c7c20 */ /* 0x000fe20008400000 */
[----:B------:R-:W-:Y:S01]  /*2100*/  FMUL R79, R15, UR31 ;  /* 0x0000001f0f4f7c20 */ /* 0x000fe20008400000 */
[----:B------:R2:W-:Y:S01]  /*2110*/  STS.128 [R80], R4 ;  /* 0x0000000450007388 */ /* 0x0005e20000000c00 */
[----:B------:R-:W-:Y:S01]  /*2120*/  FMUL R14, R14, UR31 ;  /* 0x0000001f0e0e7c20 */ /* 0x000fe20008400000 */
[----:B------:R-:W-:Y:S01]  /*2130*/  FMUL R17, R17, UR31 ;  /* 0x0000001f11117c20 */ /* 0x000fe20008400000 */
[----:B------:R-:W-:Y:S01]  /*2140*/  FMUL R16, R16, UR31 ;  /* 0x0000001f10107c20 */ /* 0x000fe20008400000 */
[----:B------:R-:W-:Y:S01]  /*2150*/  FMUL R19, R19, UR31 ;  /* 0x0000001f13137c20 */ /* 0x000fe20008400000 */
[----:B------:R3:W-:Y:S01]  /*2160*/  MUFU.EX2 R15, R82 ;  /* 0x00000052000f7308 */ /* 0x0007e20000000800 */
[----:B------:R-:W-:Y:S01]  /*2170*/  FMUL R54, R54, UR31 ;  /* 0x0000001f36367c20 */ /* 0x000fe20008400000 */
[----:B------:R-:W-:Y:S01]  /*2180*/  FMUL R56, R56, UR31 ;  /* 0x0000001f38387c20 */ /* 0x000fe20008400000 */
[----:B------:R-:W-:Y:S01]  /*2190*/  FMUL R21, R21, UR31 ;  /* 0x0000001f15157c20 */ /* 0x000fe20008400000 */
[----:B------:R-:W-:Y:S01]  /*21a0*/  FMUL R20, R20, UR31 ;  /* 0x0000001f14147c20 */ /* 0x000fe20008400000 */
[----:B------:R-:W-:Y:S01]  /*21b0*/  FMUL R89, R54, -1.4426950216293334961 ;  /* 0xbfb8aa3b36597820 */ /* 0x000fe20000400000 */
[----:B------:R-:W-:Y:S01]  /*21c0*/  FMUL R23, R23, UR31 ;  /* 0x0000001f17177c20 */ /* 0x000fe20008400000 */
[----:B------:R-:W-:Y:S01]  /*21d0*/  FMUL R22, R22, UR31 ;  /* 0x0000001f16167c20 */ /* 0x000fe20008400000 */
[----:B------:R-:W-:Y:S01]  /*21e0*/  FMUL R25, R25, UR31 ;  /* 0x0000001f19197c20 */ /* 0x000fe20008400000 */
[----:B------:R-:W-:Y:S01]  /*21f0*/  FMUL R24, R24, UR31 ;  /* 0x0000001f18187c20 */ /* 0x000fe20008400000 */
[----:B------:R-:W-:Y:S01]  /*2200*/  FMUL R27, R27, UR31 ;  /* 0x0000001f1b1b7c20 */ /* 0x000fe20008400000 */
[----:B-1----:R-:W-:Y:S01]  /*2210*/  FADD R92, R81, 1 ;  /* 0x3f800000515c7421 */ /* 0x002fe20000000000 */
[----:B------:R-:W-:Y:S01]  /*2220*/  FMUL R57, R57, UR31 ;  /* 0x0000001f39397c20 */ /* 0x000fe20008400000 */
[----:B------:R-:W-:Y:S01]  /*2230*/  FMUL R46, R46, UR31 ;  /* 0x0000001f2e2e7c20 */ /* 0x000fe20008400000 */
[----:B------:R-:W1:Y:S01]  /*2240*/  MUFU.EX2 R89, R89 ;  /* 0x0000005900597308 */ /* 0x000e620000000800 */
[----:B------:R-:W-:Y:S01]  /*2250*/  LEA R87, R74, R68, 0xd ;  /* 0x000000444a577211 */ /* 0x000fe200078e68ff */
[----:B------:R-:W-:Y:S01]  /*2260*/  FMUL R81, R40, UR31 ;  /* 0x0000001f28517c20 */ /* 0x000fe20008400000 */
[----:B---3--:R-:W-:Y:S01]  /*2270*/  LEA R82, R74, R3, 0xd ;  /* 0x000000034a527211 */ /* 0x008fe200078e68ff */
[----:B------:R-:W-:Y:S01]  /*2280*/  FMUL R85, R57, -1.4426950216293334961 ;  /* 0xbfb8aa3b39557820 */ /* 0x000fe20000400000 */
[----:B------:R-:W-:Y:S01]  /*2290*/  FMUL R90, R46, -1.4426950216293334961 ;  /* 0xbfb8aa3b2e5a7820 */ /* 0x000fe20000400000 */
[----:B------:R-:W-:Y:S01]  /*22a0*/  FMUL R44, R44, UR31 ;  /* 0x0000001f2c2c7c20 */ /* 0x000fe20008400000 */
[----:B------:R-:W-:Y:S01]  /*22b0*/  FMUL R47, R47, UR31 ;  /* 0x0000001f2f2f7c20 */ /* 0x000fe20008400000 */
[----:B------:R-:W3:Y:S01]  /*22c0*/  MUFU.RCP R40, R92 ;  /* 0x0000005c00287308 */ /* 0x000ee20000001000 */
[----:B------:R-:W-:Y:S01]  /*22d0*/  FMUL R48, R48, UR31 ;  /* 0x0000001f30307c20 */ /* 0x000fe20008400000 */
[----:B------:R-:W-:Y:S01]  /*22e0*/  FMUL R86, R44, -1.4426950216293334961 ;  /* 0xbfb8aa3b2c567820 */ /* 0x000fe20000400000 */
[----:B------:R-:W-:Y:S01]  /*22f0*/  FMUL R45, R45, UR31 ;  /* 0x0000001f2d2d7c20 */ /* 0x000fe20008400000 */
[----:B--2---:R-:W-:Y:S01]  /*2300*/  FMUL R80, R18, UR31 ;  /* 0x0000001f12507c20 */ /* 0x004fe20008400000 */
[----:B------:R-:W-:Y:S01]  /*2310*/  F2FP.BF16.F32.PACK_AB R4, R13, R12 ;  /* 0x0000000c0d04723e */ /* 0x000fe200000010ff */
[----:B------:R-:W-:Y:S01]  /*2320*/  FMUL R49, R49, UR31 ;  /* 0x0000001f31317c20 */ /* 0x000fe20008400000 */
[----:B------:R-:W-:Y:S01]  /*2330*/  F2FP.BF16.F32.PACK_AB R5, R79, R14 ;  /* 0x0000000e4f05723e */ /* 0x000fe200000010ff */
[----:B------:R2:W4:Y:S01]  /*2340*/  MUFU.EX2 R18, R83 ;  /* 0x0000005300127308 */ /* 0x0005220000000800 */
[----:B------:R-:W-:Y:S01]  /*2350*/  F2FP.BF16.F32.PACK_AB R6, R17, R16 ;  /* 0x000000101106723e */ /* 0x000fe200000010ff */
[----:B-1----:R-:W-:Y:S01]  /*2360*/  FADD R89, R89, 1 ;  /* 0x3f80000059597421 */ /* 0x002fe20000000000 */
[----:B------:R-:W-:Y:S01]  /*2370*/  F2FP.BF16.F32.PACK_AB R7, R19, R80 ;  /* 0x000000501307723e */ /* 0x000fe200000010ff */
[----:B------:R-:W-:Y:S01]  /*2380*/  FMUL R84, R45, -1.4426950216293334961 ;  /* 0xbfb8aa3b2d547820 */ /* 0x000fe20000400000 */
[----:B------:R-:W-:Y:S01]  /*2390*/  FMUL R50, R50, UR31 ;  /* 0x0000001f32327c20 */ /* 0x000fe20008400000 */
[----:B------:R-:W-:Y:S01]  /*23a0*/  FMUL R51, R51, UR31 ;  /* 0x0000001f33337c20 */ /* 0x000fe20008400000 */
[----:B------:R-:W-:Y:S01]  /*23b0*/  FMUL R61, R61, UR31 ;  /* 0x0000001f3d3d7c20 */ /* 0x000fe20008400000 */
[----:B------:R1:W-:Y:S01]  /*23c0*/  STS.128 [R82], R4 ;  /* 0x0000000452007388 */ /* 0x0003e20000000c00 */
[----:B---3--:R-:W-:Y:S01]  /*23d0*/  FMUL R40, R55, R40 ;  /* 0x0000002837287220 */ /* 0x008fe20000400000 */
[----:B------:R3:W5:Y:S01]  /*23e0*/  MUFU.RCP R91, R89 ;  /* 0x00000059005b7308 */ /* 0x0007620000001000 */
[----:B------:R-:W-:Y:S01]  /*23f0*/  FMUL R88, R50, -1.4426950216293334961 ;  /* 0xbfb8aa3b32587820 */ /* 0x000fe20000400000 */
[----:B------:R-:W-:Y:S01]  /*2400*/  FMUL R62, R62, UR31 ;  /* 0x0000001f3e3e7c20 */ /* 0x000fe20008400000 */
[----:B------:R-:W-:Y:S01]  /*2410*/  FMUL R64, R64, UR31 ;  /* 0x0000001f40407c20 */ /* 0x000fe20008400000 */
[----:B------:R-:W-:Y:S01]  /*2420*/  FMUL R65, R65, UR31 ;  /* 0x0000001f41417c20 */ /* 0x000fe20008400000 */
[----:B------:R-:W-:Y:S01]  /*2430*/  FMUL R67, R67, UR31 ;  /* 0x0000001f43437c20 */ /* 0x000fe20008400000 */
[----:B------:R-:W-:Y:S01]  /*2440*/  FMUL R66, R66, UR31 ;  /* 0x0000001f42427c20 */ /* 0x000fe20008400000 */
[----:B--2---:R-:W-:Y:S01]  /*2450*/  FMUL R83, R56, -1.4426950216293334961 ;  /* 0xbfb8aa3b38537820 */ /* 0x004fe20000400000 */
[----:B----4-:R-:W-:Y:S01]  /*2460*/  FADD R18, R18, 1 ;  /* 0x3f80000012127421 */ /* 0x010fe20000000000 */
[----:B------:R-:W-:Y:S01]  /*2470*/  MUFU.EX2 R86, R86 ;  /* 0x0000005600567308 */ /* 0x000fe20000000800 */
[----:B------:R-:W-:Y:S01]  /*2480*/  USHF.R.S32.HI UR8, URZ, 0x1f, UR4 ;  /* 0x0000001fff087899 */ /* 0x000fe20008011404 */
[----:B------:R-:W-:Y:S01]  /*2490*/  FMUL R29, R29, UR31 ;  /* 0x0000001f1d1d7c20 */ /* 0x000fe20008400000 */
[----:B------:R-:W-:Y:S01]  /*24a0*/  FMUL R28, R28, UR31 ;  /* 0x0000001f1c1c7c20 */ /* 0x000fe20008400000 */
[----:B------:R-:W-:Y:S01]  /*24b0*/  FMUL R31, R31, UR31 ;  /* 0x0000001f1f1f7c20 */ /* 0x000fe20008400000 */
[----:B------:R-:W-:Y:S01]  /*24c0*/  ULEA.HI UR8, UR8, UR4, URZ, 0x2 ;  /* 0x0000000408087291 */ /* 0x000fe2000f8f10ff */
[----:B------:R-:W-:Y:S01]  /*24d0*/  FMUL R30, R30, UR31 ;  /* 0x0000001f1e1e7c20 */ /* 0x000fe20008400000 */
[----:B------:R-:W-:Y:S01]  /*24e0*/  FMUL R33, R33, UR31 ;  /* 0x0000001f21217c20 */ /* 0x000fe20008400000 */
[----:B------:R-:W2:Y:S01]  /*24f0*/  MUFU.RCP R93, R18 ;  /* 0x00000012005d7308 */ /* 0x000ea20000001000 */
[----:B---3--:R-:W-:Y:S01]  /*2500*/  FMUL R89, R39, UR31 ;  /* 0x0000001f27597c20 */ /* 0x008fe20008400000 */
[----:B-----5:R-:W-:Y:S01]  /*2510*/  FMUL R91, R54, R91 ;  /* 0x0000005b365b7220 */ /* 0x020fe20000400000 */
[----:B------:R-:W-:Y:S01]  /*2520*/  ULOP3.LUT UR8, UR8, 0xfffffffc, URZ, 0xc0, !UPT ;  /* 0xfffffffc08087892 */ /* 0x000fe2000f8ec0ff */
[----:B------:R-:W-:Y:S01]  /*2530*/  FMUL R32, R32, UR31 ;  /* 0x0000001f20207c20 */ /* 0x000fe20008400000 */
[----:B------:R-:W-:Y:S01]  /*2540*/  FMUL R35, R35, UR31 ;  /* 0x0000001f23237c20 */ /* 0x000fe20008400000 */
[----:B------:R-:W-:Y:S01]  /*2550*/  FMUL R34, R34, UR31 ;  /* 0x0000001f22227c20 */ /* 0x000fe20008400000 */
[----:B------:R-:W-:Y:S01]  /*2560*/  UIADD3 UR8, UPT, UPT, UR4, -UR8, URZ ;  /* 0x8000000804087290 */ /* 0x000fe2000fffe0ff */
[----:B------:R-:W3:Y:S01]  /*2570*/  MUFU.EX2 R83, R83 ;  /* 0x0000005300537308 */ /* 0x000ee20000000800 */
[----:B------:R-:W-:Y:S01]  /*2580*/  ULEA.HI UR4, UR6, UR6, URZ, 0x1 ;  /* 0x0000000606047291 */ /* 0x000fe2000f8f08ff */
[----:B------:R-:W-:Y:S01]  /*2590*/  LEA R74, R74, R69, 0xd ;  /* 0x000000454a4a7211 */ /* 0x000fe200078e68ff */
[----:B-1----:R-:W-:Y:S01]  /*25a0*/  FMUL R82, R26, UR31 ;  /* 0x0000001f1a527c20 */ /* 0x002fe20008400000 */
[----:B------:R-:W-:Y:S01]  /*25b0*/  F2FP.BF16.F32.PACK_AB R4, R21, R20 ;  /* 0x000000141504723e */ /* 0x000fe200000010ff */
[----:B------:R-:W-:Y:S01]  /*25c0*/  ULOP3.LUT UR4, UR4, 0xfffffffe, URZ, 0xc0, !UPT ;  /* 0xfffffffe04047892 */ /* 0x000fe2000f8ec0ff */
[----:B------:R-:W-:-:S02]  /*25d0*/  F2FP.BF16.F32.PACK_AB R5, R23, R22 ;  /* 0x000000161705723e */ /* 0x000fc400000010ff */
[----:B------:R1:W4:Y:S01]  /*25e0*/  MUFU.EX2 R26, R85 ;  /* 0x00000055001a7308 */ /* 0x0003220000000800 */
[----:B------:R-:W-:Y:S01]  /*25f0*/  F2FP.BF16.F32.PACK_AB R6, R25, R24 ;  /* 0x000000181906723e */ /* 0x000fe200000010ff */
[----:B--2---:R-:W-:Y:S01]  /*2600*/  FMUL R93, R52, R93 ;  /* 0x0000005d345d7220 */ /* 0x004fe20000400000 */
[----:B------:R-:W-:Y:S01]  /*2610*/  F2FP.BF16.F32.PACK_AB R7, R27, R82 ;  /* 0x000000521b07723e */ /* 0x000fe200000010ff */
[----:B------:R-:W-:Y:S02]  /*2620*/  UIADD3 UR4, UPT, UPT, UR6, -UR4, URZ ;  /* 0x8000000406047290 */ /* 0x000fe4000fffe0ff */
[----:B------:R-:W-:Y:S01]  /*2630*/  FMUL R18, R20, R93 ;  /* 0x0000005d14127220 */ /* 0x000fe20000400000 */
[----:B------:R-:W-:Y:S01]  /*2640*/  FMUL R20, R81, -1.4426950216293334961 ;  /* 0xbfb8aa3b51147820 */ /* 0x000fe20000400000 */
[----:B------:R2:W-:Y:S01]  /*2650*/  STS.128 [R87], R4 ;  /* 0x0000000457007388 */ /* 0x0005e20000000c00 */
[----:B---3--:R-:W-:Y:S01]  /*2660*/  FADD R92, R83, 1 ;  /* 0x3f800000535c7421 */ /* 0x008fe20000000000 */
[----:B------:R-:W-:Y:S01]  /*2670*/  FMUL R83, R37, UR31 ;  /* 0x0000001f25537c20 */ /* 0x000fe20008400000 */
[----:B------:R-:W-:Y:S01]  /*2680*/  FMUL R37, R23, R40 ;  /* 0x0000002817257220 */ /* 0x000fe20000400000 */
[----:B------:R-:W3:Y:S02]  /*2690*/  MUFU.EX2 R84, R84 ;  /* 0x0000005400547308 */ /* 0x000ee40000000800 */
[----:B------:R-:W-:Y:S01]  /*26a0*/  FMUL R23, R83, -1.4426950216293334961 ;  /* 0xbfb8aa3b53177820 */ /* 0x000fe20000400000 */
[----:B-1----:R-:W-:Y:S01]  /*26b0*/  FMUL R85, R47, -1.4426950216293334961 ;  /* 0xbfb8aa3b2f557820 */ /* 0x002fe20000400000 */
[----:B----4-:R-:W-:-:S04]  /*26c0*/  FADD R40, R26, 1 ;  /* 0x3f8000001a287421 */ /* 0x010fc80000000000 */
[----:B------:R-:W1:Y:S08]  /*26d0*/  MUFU.RCP R39, R92 ;  /* 0x0000005c00277308 */ /* 0x000e700000001000 */
[----:B------:R-:W4:Y:S01]  /*26e0*/  MUFU.EX2 R85, R85 ;  /* 0x0000005500557308 */ /* 0x000f220000000800 */
[----:B---3--:R-:W-:-:S07]  /*26f0*/  FADD R84, R84, 1 ;  /* 0x3f80000054547421 */ /* 0x008fce0000000000 */
[----:B------:R-:W3:Y:S01]  /*2700*/  MUFU.RCP R26, R40 ;  /* 0x00000028001a7308 */ /* 0x000ee20000001000 */
[----:B-1----:R-:W-:Y:S01]  /*2710*/  FMUL R39, R56, R39 ;  /* 0x0000002738277220 */ /* 0x002fe20000400000 */
[----:B--2---:R-:W-:Y:S01]  /*2720*/  FMUL R7, R48, -1.4426950216293334961 ;  /* 0xbfb8aa3b30077820 */ /* 0x004fe20000400000 */
[----:B------:R-:W-:Y:S01]  /*2730*/  FMUL R4, R41, UR31 ;  /* 0x0000001f29047c20 */ /* 0x000fe20008400000 */
[----:B------:R-:W-:Y:S01]  /*2740*/  FMUL R6, R49, -1.4426950216293334961 ;  /* 0xbfb8aa3b31067820 */ /* 0x000fe20000400000 */
[----:B------:R-:W-:Y:S01]  /*2750*/  FMUL R39, R24, R39 ;  /* 0x0000002718277220 */ /* 0x000fe20000400000 */
[----:B------:R-:W-:Y:S02]  /*2760*/  FMUL R24, R36, UR31 ;  /* 0x0000001f24187c20 */ /* 0x000fe40008400000 */
[----:B------:R1:W2:Y:S01]  /*2770*/  MUFU.EX2 R5, R90 ;  /* 0x0000005a00057308 */ /* 0x0002a20000000800 */
[----:B----4-:R-:W-:Y:S01]  /*2780*/  FADD R85, R85, 1 ;  /* 0x3f80000055557421 */ /* 0x010fe20000000000 */
[----:B------:R-:W-:-:S06]  /*2790*/  FMUL R87, R51, -1.4426950216293334961 ;  /* 0xbfb8aa3b33577820 */ /* 0x000fcc0000400000 */
[----:B------:R-:W-:Y:S01]  /*27a0*/  MUFU.EX2 R7, R7 ;  /* 0x0000000700077308 */ /* 0x000fe20000000800 */
[----:B---3--:R-:W-:-:S04]  /*27b0*/  FMUL R26, R57, R26 ;  /* 0x0000001a391a7220 */ /* 0x008fc80000400000 */
[----:B------:R-:W-:Y:S01]  /*27c0*/  FMUL R36, R25, R26 ;  /* 0x0000001a19247220 */ /* 0x000fe20000400000 */
[----:B------:R-:W-:Y:S02]  /*27d0*/  FMUL R26, R42, UR31 ;  /* 0x0000001f2a1a7c20 */ /* 0x000fe40008400000 */
[----:B------:R-:W3:Y:S01]  /*27e0*/  MUFU.RCP R92, R85 ;  /* 0x00000055005c7308 */ /* 0x000ee20000001000 */
[----:B-1----:R-:W-:Y:S01]  /*27f0*/  FADD R90, R15, 1 ;  /* 0x3f8000000f5a7421 */ /* 0x002fe20000000000 */
[----:B--2---:R-:W-:Y:S01]  /*2800*/  FADD R93, R5, 1 ;  /* 0x3f800000055d7421 */ /* 0x004fe20000000000 */
[----:B------:R-:W-:Y:S01]  /*2810*/  FMUL R15, R4, -1.4426950216293334961 ;  /* 0xbfb8aa3b040f7820 */ /* 0x000fe20000400000 */
[----:B------:R-:W-:-:S04]  /*2820*/  FMUL R5, R43, UR31 ;  /* 0x0000001f2b057c20 */ /* 0x000fc80008400000 */
[----:B------:R-:W1:Y:S08]  /*2830*/  MUFU.RCP R90, R90 ;  /* 0x0000005a005a7308 */ /* 0x000e700000001000 */
[----:B------:R-:W2:Y:S01]  /*2840*/  MUFU.RCP R93, R93 ;  /* 0x0000005d005d7308 */ /* 0x000ea20000001000 */
[----:B---3--:R-:W-:Y:S01]  /*2850*/  FMUL R92, R47, R92 ;  /* 0x0000005c2f5c7220 */ /* 0x008fe20000400000 */
[----:B------:R-:W-:-:S03]  /*2860*/  FMUL R85, R61, -1.4426950216293334961 ;  /* 0xbfb8aa3b3d557820 */ /* 0x000fc60000400000 */
[----:B------:R-:W-:-:S03]  /*2870*/  FMUL R79, R79, R92 ;  /* 0x0000005c4f4f7220 */ /* 0x000fc60000400000 */
[----:B------:R-:W3:Y:S01]  /*2880*/  MUFU.EX2 R6, R6 ;  /* 0x0000000600067308 */ /* 0x000ee20000000800 */
[----:B-1----:R-:W-:-:S04]  /*2890*/  FMUL R90, R53, R90 ;  /* 0x0000005a355a7220 */ /* 0x002fc80000400000 */
[----:B------:R-:W-:Y:S01]  /*28a0*/  FMUL R41, R21, R90 ;  /* 0x0000005a15297220 */ /* 0x000fe20000400000 */
[----:B------:R-:W-:Y:S01]  /*28b0*/  FMUL R90, R38, UR31 ;  /* 0x0000001f265a7c20 */ /* 0x000fe20008400000 */
[----:B------:R-:W-:Y:S01]  /*28c0*/  FMUL R38, R22, R91 ;  /* 0x0000005b16267220 */ /* 0x000fe20000400000 */
[----:B------:R-:W-:Y:S01]  /*28d0*/  FADD R91, R86, 1 ;  /* 0x3f800000565b7421 */ /* 0x000fe20000000000 */
[----:B--2---:R-:W-:Y:S01]  /*28e0*/  FMUL R93, R46, R93 ;  /* 0x0000005d2e5d7220 */ /* 0x004fe20000400000 */
[----:B------:R-:W1:Y:S01]  /*28f0*/  MUFU.EX2 R88, R88 ;  /* 0x0000005800587308 */ /* 0x000e620000000800 */
[----:B------:R-:W-:Y:S01]  /*2900*/  FMUL R22, R90, -1.4426950216293334961 ;  /* 0xbfb8aa3b5a167820 */ /* 0x000fe20000400000 */
[----:B------:R-:W-:Y:S01]  /*2910*/  FMUL R21, R89, -1.4426950216293334961 ;  /* 0xbfb8aa3b59157820 */ /* 0x000fe20000400000 */
[----:B------:R-:W-:Y:S01]  /*2920*/  FMUL R42, R14, R93 ;  /* 0x0000005d0e2a7220 */ /* 0x000fe20000400000 */
[----:B------:R-:W-:Y:S01]  /*2930*/  FADD R93, R7, 1 ;  /* 0x3f800000075d7421 */ /* 0x000fe20000000000 */
[----:B------:R-:W-:Y:S01]  /*2940*/  FMUL R86, R24, -1.4426950216293334961 ;  /* 0xbfb8aa3b18567820 */ /* 0x000fe20000400000 */
[----:B---3--:R-:W-:-:S02]  /*2950*/  FADD R6, R6, 1 ;  /* 0x3f80000006067421 */ /* 0x008fc40000000000 */
[----:B------:R-:W2:Y:S08]  /*2960*/  MUFU.RCP R91, R91 ;  /* 0x0000005b005b7308 */ /* 0x000eb00000001000 */
[----:B------:R-:W3:Y:S01]  /*2970*/  MUFU.RCP R7, R93 ;  /* 0x0000005d00077308 */ /* 0x000ee20000001000 */
[----:B-1----:R-:W-:-:S07]  /*2980*/  FADD R88, R88, 1 ;  /* 0x3f80000058587421 */ /* 0x002fce0000000000 */
[----:B------:R-:W1:Y:S01]  /*2990*/  MUFU.RCP R84, R84 ;  /* 0x0000005400547308 */ /* 0x000e620000001000 */
[----:B--2---:R-:W-:Y:S01]  /*29a0*/  FMUL R25, R44, R91 ;  /* 0x0000005b2c197220 */ /* 0x004fe20000400000 */
[----:B------:R-:W-:-:S03]  /*29b0*/  FMUL R91, R26, -1.4426950216293334961 ;  /* 0xbfb8aa3b1a5b7820 */ /* 0x000fc60000400000 */
[----:B------:R-:W-:Y:S01]  /*29c0*/  FMUL R40, R12, R25 ;  /* 0x000000190c287220 */ /* 0x000fe20000400000 */
[----:B------:R-:W-:Y:S01]  /*29d0*/  FMUL R25, R59, UR31 ;  /* 0x0000001f3b197c20 */ /* 0x000fe20008400000 */
[----:B------:R-:W-:Y:S01]  /*29e0*/  FMUL R12, R5, -1.4426950216293334961 ;  /* 0xbfb8aa3b050c7820 */ /* 0x000fe20000400000 */
[----:B------:R-:W2:Y:S01]  /*29f0*/  MUFU.RCP R92, R6 ;  /* 0x00000006005c7308 */ /* 0x000ea20000001000 */
[----:B---3--:R-:W-:-:S07]  /*2a00*/  FMUL R59, R48, R7 ;  /* 0x00000007303b7220 */ /* 0x008fce0000400000 */
[----:B------:R-:W3:Y:S01]  /*2a10*/  MUFU.RCP R7, R88 ;  /* 0x0000005800077308 */ /* 0x000ee20000001000 */
[----:B-1----:R-:W-:-:S04]  /*2a20*/  FMUL R84, R45, R84 ;  /* 0x000000542d547220 */ /* 0x002fc80000400000 */
[----:B------:R-:W-:Y:S01]  /*2a30*/  FMUL R43, R13, R84 ;  /* 0x000000540d2b7220 */ /* 0x000fe20000400000 */
[----:B------:R-:W-:Y:S01]  /*2a40*/  FMUL R84, R58, UR31 ;  /* 0x0000001f3a547c20 */ /* 0x000fe20008400000 */
[----:B------:R-:W-:Y:S01]  /*2a50*/  FMUL R58, R16, R59 ;  /* 0x0000003b103a7220 */ /* 0x000fe20000400000 */
[----:B------:R-:W1:Y:S01]  /*2a60*/  MUFU.EX2 R15, R15 ;  /* 0x0000000f000f7308 */ /* 0x000e620000000800 */
[----:B--2---:R-:W-:Y:S01]  /*2a70*/  FMUL R92, R49, R92 ;  /* 0x0000005c315c7220 */ /* 0x004fe20000400000 */
[----:B------:R-:W-:Y:S01]  /*2a80*/  FMUL R6, R60, UR31 ;  /* 0x0000001f3c067c20 */ /* 0x000fe20008400000 */
[----:B------:R-:W-:Y:S01]  /*2a90*/  FMUL R13, R25, -1.4426950216293334961 ;  /* 0xbfb8aa3b190d7820 */ /* 0x000fe20000400000 */
[----:B------:R-:W-:Y:S01]  /*2aa0*/  FMUL R14, R84, -1.4426950216293334961 ;  /* 0xbfb8aa3b540e7820 */ /* 0x000fe20000400000 */
[----:B------:R-:W-:Y:S01]  /*2ab0*/  FMUL R59, R17, R92 ;  /* 0x0000005c113b7220 */ /* 0x000fe20000400000 */
[----:B------:R-:W-:Y:S02]  /*2ac0*/  FMUL R16, R6, -1.4426950216293334961 ;  /* 0xbfb8aa3b06107820 */ /* 0x000fe40000400000 */
[----:B------:R-:W2:Y:S01]  /*2ad0*/  MUFU.EX2 R20, R20 ;  /* 0x0000001400147308 */ /* 0x000ea20000000800 */
[----:B---3--:R-:W-:-:S04]  /*2ae0*/  FMUL R7, R50, R7 ;  /* 0x0000000732077220 */ /* 0x008fc80000400000 */
[----:B------:R-:W-:Y:S01]  /*2af0*/  FMUL R80, R80, R7 ;  /* 0x0000000750507220 */ /* 0x000fe20000400000 */
[----:B------:R-:W-:Y:S02]  /*2b00*/  FMUL R7, R63, UR31 ;  /* 0x0000001f3f077c20 */ /* 0x000fe40008400000 */
[----:B------:R-:W3:Y:S01]  /*2b10*/  MUFU.EX2 R87, R87 ;  /* 0x0000005700577308 */ /* 0x000ee20000000800 */
[----:B-1----:R-:W-:Y:S01]  /*2b20*/  FADD R92, R15, 1 ;  /* 0x3f8000000f5c7421 */ /* 0x002fe20000000000 */
[----:B------:R-:W-:-:S06]  /*2b30*/  FMUL R15, R7, -1.4426950216293334961 ;  /* 0xbfb8aa3b070f7820 */ /* 0x000fcc0000400000 */
[----:B------:R-:W1:Y:S01]  /*2b40*/  MUFU.EX2 R22, R22 ;  /* 0x0000001600167308 */ /* 0x000e620000000800 */
[----:B--2---:R-:W-:-:S07]  /*2b50*/  FADD R20, R20, 1 ;  /* 0x3f80000014147421 */ /* 0x004fce0000000000 */
[----:B------:R-:W2:Y:S01]  /*2b60*/  MUFU.RCP R63, R92 ;  /* 0x0000005c003f7308 */ /* 0x000ea20000001000 */
[----:B---3--:R-:W-:-:S07]  /*2b70*/  FADD R60, R87, 1 ;  /* 0x3f800000573c7421 */ /* 0x008fce0000000000 */
[----:B------:R-:W3:Y:S01]  /*2b80*/  MUFU.EX2 R21, R21 ;  /* 0x0000001500157308 */ /* 0x000ee20000000800 */
[----:B-1----:R-:W-:-:S07]  /*2b90*/  FADD R17, R22, 1 ;  /* 0x3f80000016117421 */ /* 0x002fce0000000000 */
[----:B------:R-:W1:Y:S01]  /*2ba0*/  MUFU.RCP R20, R20 ;  /* 0x0000001400147308 */ /* 0x000e620000001000 */
[----:B--2---:R-:W-:-:S04]  /*2bb0*/  FMUL R22, R4, R63 ;  /* 0x0000003f04167220 */ /* 0x004fc80000400000 */
[----:B------:R-:W-:Y:S01]  /*2bc0*/  FMUL R63, R9, R22 ;  /* 0x00000016093f7220 */ /* 0x000fe20000400000 */
[----:B------:R-:W-:Y:S02]  /*2bd0*/  FMUL R9, R64, -1.4426950216293334961 ;  /* 0xbfb8aa3b40097820 */ /* 0x000fe40000400000 */
[----:B------:R-:W2:Y:S01]  /*2be0*/  MUFU.RCP R60, R60 ;  /* 0x0000003c003c7308 */ /* 0x000ea20000001000 */
[----:B---3--:R-:W-:-:S07]  /*2bf0*/  FADD R92, R21, 1 ;  /* 0x3f800000155c7421 */ /* 0x008fce0000000000 */
[----:B------:R-:W3:Y:S01]  /*2c00*/  MUFU.EX2 R86, R86 ;  /* 0x0000005600567308 */ /* 0x000ee20000000800 */
[----:B-1----:R-:W-:Y:S01]  /*2c10*/  FMUL R87, R81, R20 ;  /* 0x0000001451577220 */ /* 0x002fe20000400000 */
[----:B------:R-:W-:-:S06]  /*2c20*/  FMUL R20, R62, -1.4426950216293334961 ;  /* 0xbfb8aa3b3e147820 */ /* 0x000fcc0000400000 */
[----:B------:R-:W1:Y:S01]  /*2c30*/  MUFU.EX2 R23, R23 ;  /* 0x0000001700177308 */ /* 0x000e620000000800 */
[----:B--2---:R-:W-:Y:S01]  /*2c40*/  FMUL R88, R51, R60 ;  /* 0x0000003c33587220 */ /* 0x004fe20000400000 */
[----:B------:R-:W-:Y:S01]  /*2c50*/  FMUL R60, R8, R87 ;  /* 0x00000057083c7220 */ /* 0x000fe20000400000 */
[----:B------:R-:W-:Y:S02]  /*2c60*/  FMUL R8, R65, -1.4426950216293334961 ;  /* 0xbfb8aa3b41087820 */ /* 0x000fe40000400000 */
[----:B------:R-:W-:Y:S01]  /*2c70*/  FMUL R19, R19, R88 ;  /* 0x0000005813137220 */ /* 0x000fe20000400000 */
[----:B------:R-:W-:Y:S02]  /*2c80*/  FMUL R88, R67, -1.4426950216293334961 ;  /* 0xbfb8aa3b43587820 */ /* 0x000fe40000400000 */
[----:B------:R-:W2:Y:S01]  /*2c90*/  MUFU.RCP R22, R92 ;  /* 0x0000005c00167308 */ /* 0x000ea20000001000 */
[----:B---3--:R-:W-:-:S07]  /*2ca0*/  FADD R87, R86, 1 ;  /* 0x3f80000056577421 */ /* 0x008fce0000000000 */
[----:B------:R-:W3:Y:S01]  /*2cb0*/  MUFU.EX2 R12, R12 ;  /* 0x0000000c000c7308 */ /* 0x000ee20000000800 */
[----:B-1----:R-:W-:-:S07]  /*2cc0*/  FADD R86, R23, 1 ;  /* 0x3f80000017567421 */ /* 0x002fce0000000000 */
[----:B------:R-:W1:Y:S01]  /*2cd0*/  MUFU.EX2 R13, R13 ;  /* 0x0000000d000d7308 */ /* 0x000e620000000800 */
[----:B--2---:R-:W-:-:S04]  /*2ce0*/  FMUL R22, R89, R22 ;  /* 0x0000001659167220 */ /* 0x004fc80000400000 */
[----:B------:R-:W-:-:S03]  /*2cf0*/  FMUL R75, R75, R22 ;  /* 0x000000164b4b7220 */ /* 0x000fc60000400000 */
[----:B------:R-:W2:Y:S01]  /*2d00*/  MUFU.EX2 R91, R91 ;  /* 0x0000005b005b7308 */ /* 0x000ea20000000800 */
[----:B---3--:R-:W-:-:S07]  /*2d10*/  FADD R23, R12, 1 ;  /* 0x3f8000000c177421 */ /* 0x008fce0000000000 */
[----:B------:R-:W3:Y:S01]  /*2d20*/  MUFU.RCP R17, R17 ;  /* 0x0000001100117308 */ /* 0x000ee20000001000 */
[----:B-1----:R-:W-:-:S07]  /*2d30*/  FADD R12, R13, 1 ;  /* 0x3f8000000d0c7421 */ /* 0x002fce0000000000 */
[----:B------:R-:W1:Y:S01]  /*2d40*/  MUFU.RCP R87, R87 ;  /* 0x0000005700577308 */ /* 0x000e620000001000 */
[----:B--2---:R-:W-:-:S07]  /*2d50*/  FADD R21, R91, 1 ;  /* 0x3f8000005b157421 */ /* 0x004fce0000000000 */
[----:B------:R-:W2:Y:S01]  /*2d60*/  MUFU.EX2 R16, R16 ;  /* 0x0000001000107308 */ /* 0x000ea20000000800 */
[----:B---3--:R-:W-:-:S04]  /*2d70*/  FMUL R17, R90, R17 ;  /* 0x000000115a117220 */ /* 0x008fc80000400000 */
[----:B------:R-:W-:Y:S01]  /*2d80*/  FMUL R76, R76, R17 ;  /* 0x000000114c4c7220 */ /* 0x000fe20000400000 */
[----:B------:R-:W-:Y:S02]  /*2d90*/  FMUL R17, R66, -1.4426950216293334961 ;  /* 0xbfb8aa3b42117820 */ /* 0x000fe40000400000 */
[----:B------:R-:W3:Y:S01]  /*2da0*/  MUFU.RCP R22, R23 ;  /* 0x0000001700167308 */ /* 0x000ee20000001000 */
[----:B-1----:R-:W-:-:S04]  /*2db0*/  FMUL R91, R24, R87 ;  /* 0x00000057185b7220 */ /* 0x002fc80000400000 */
[----:B------:R-:W-:-:S03]  /*2dc0*/  FMUL R78, R78, R91 ;  /* 0x0000005b4e4e7220 */ /* 0x000fc60000400000 */
[----:B------:R-:W1:Y:S01]  /*2dd0*/  MUFU.EX2 R85, R85 ;  /* 0x0000005500557308 */ /* 0x000e620000000800 */
[----:B--2---:R-:W-:-:S07]  /*2de0*/  FADD R91, R16, 1 ;  /* 0x3f800000105b7421 */ /* 0x004fce0000000000 */
[----:B------:R-:W2:Y:S01]  /*2df0*/  MUFU.RCP R12, R12 ;  /* 0x0000000c000c7308 */ /* 0x000ea20000001000 */
[----:B---3--:R-:W-:Y:S01]  /*2e00*/  FMUL R22, R5, R22 ;  /* 0x0000001605167220 */ /* 0x008fe20000400000 */
[----:B------:R-:W-:-:S03]  /*2e10*/  F2FP.BF16.F32.PACK_AB R23, R25, R84 ;  /* 0x000000541917723e */ /* 0x000fc600000010ff */
[----:B------:R-:W-:Y:S01]  /*2e20*/  FMUL R87, R11, R22 ;  /* 0x000000160b577220 */ /* 0x000fe20000400000 */
[----:B------:R-:W-:Y:S02]  /*2e30*/  F2FP.BF16.F32.PACK_AB R22, R57, R56 ;  /* 0x000000383916723e */ /* 0x000fe400000010ff */
[----:B------:R-:W3:Y:S01]  /*2e40*/  MUFU.EX2 R20, R20 ;  /* 0x0000001400147308 */ /* 0x000ee20000000800 */
[----:B-1----:R-:W-:-:S07]  /*2e50*/  FADD R16, R85, 1 ;  /* 0x3f80000055107421 */ /* 0x002fce0000000000 */
[----:B------:R-:W1:Y:S01]  /*2e60*/  MUFU.EX2 R9, R9 ;  /* 0x0000000900097308 */ /* 0x000e620000000800 */
[----:B--2---:R-:W-:Y:S01]  /*2e70*/  FMUL R12, R25, R12 ;  /* 0x0000000c190c7220 */ /* 0x004fe20000400000 */
[----:B------:R-:W-:-:S03]  /*2e80*/  F2FP.BF16.F32.PACK_AB R25, R31, R30 ;  /* 0x0000001e1f19723e */ /* 0x000fc600000010ff */
[----:B------:R-:W-:Y:S01]  /*2e90*/  FMUL R85, R27, R12 ;  /* 0x0000000c1b557220 */ /* 0x000fe20000400000 */
[----:B------:R-:W-:Y:S02]  /*2ea0*/  F2FP.BF16.F32.PACK_AB R12, R45, R44 ;  /* 0x0000002c2d0c723e */ /* 0x000fe400000010ff */
[----:B------:R-:W2:Y:S01]  /*2eb0*/  MUFU.RCP R86, R86 ;  /* 0x0000005600567308 */ /* 0x000ea20000001000 */
[----:B---3--:R-:W-:-:S07]  /*2ec0*/  FADD R20, R20, 1 ;  /* 0x3f80000014147421 */ /* 0x008fce0000000000 */
[----:B------:R-:W3:Y:S01]  /*2ed0*/  MUFU.RCP R21, R21 ;  /* 0x0000001500157308 */ /* 0x000ee20000001000 */
[----:B-1----:R-:W-:Y:S01]  /*2ee0*/  FADD R11, R9, 1 ;  /* 0x3f800000090b7421 */ /* 0x002fe20000000000 */
[----:B------:R-:W-:-:S06]  /*2ef0*/  F2FP.BF16.F32.PACK_AB R9, R89, R90 ;  /* 0x0000005a5909723e */ /* 0x000fcc00000010ff */
[----:B------:R-:W1:Y:S01]  /*2f00*/  MUFU.EX2 R14, R14 ;  /* 0x0000000e000e7308 */ /* 0x000e620000000800 */
[----:B--2---:R-:W-:-:S04]  /*2f10*/  FMUL R86, R83, R86 ;  /* 0x0000005653567220 */ /* 0x004fc80000400000 */
[----:B------:R-:W-:-:S03]  /*2f20*/  FMUL R77, R77, R86 ;  /* 0x000000564d4d7220 */ /* 0x000fc60000400000 */
[----:B------:R-:W2:Y:S01]  /*2f30*/  MUFU.EX2 R8, R8 ;  /* 0x0000000800087308 */ /* 0x000ea20000000800 */
[----:B---3--:R-:W-:-:S04]  /*2f40*/  FMUL R21, R26, R21 ;  /* 0x000000151a157220 */ /* 0x008fc80000400000 */
[----:B------:R-:W-:Y:S01]  /*2f50*/  FMUL R86, R10, R21 ;  /* 0x000000150a567220 */ /* 0x000fe20000400000 */
[----:B------:R-:W-:Y:S02]  /*2f60*/  F2FP.BF16.F32.PACK_AB R10, R4, R81 ;  /* 0x00000051040a723e */ /* 0x000fe400000010ff */
[----:B------:R-:W3:Y:S01]  /*2f70*/  MUFU.EX2 R88, R88 ;  /* 0x0000005800587308 */ /* 0x000ee20000000800 */
[----:B-1----:R-:W-:Y:S01]  /*2f80*/  FADD R13, R14, 1 ;  /* 0x3f8000000e0d7421 */ /* 0x002fe20000000000 */
[----:B------:R-:W-:Y:S02]  /*2f90*/  F2FP.BF16.F32.PACK_AB R14, R49, R48 ;  /* 0x00000030310e723e */ /* 0x000fe400000010ff */
[----:B------:R-:W-:-:S04]  /*2fa0*/  F2FP.BF16.F32.PACK_AB R21, R55, R54 ;  /* 0x000000363715723e */ /* 0x000fc800000010ff */
[----:B------:R-:W1:Y:S01]  /*2fb0*/  MUFU.EX2 R15, R15 ;  /* 0x0000000f000f7308 */ /* 0x000e620000000800 */
[----:B--2---:R-:W-:Y:S01]  /*2fc0*/  FADD R44, R8, 1 ;  /* 0x3f800000082c7421 */ /* 0x004fe20000000000 */
[----:B------:R-:W-:Y:S02]  /*2fd0*/  F2FP.BF16.F32.PACK_AB R8, R83, R24 ;  /* 0x000000185308723e */ /* 0x000fe400000010ff */
[----:B------:R-:W-:-:S04]  /*2fe0*/  F2FP.BF16.F32.PACK_AB R24, R29, R28 ;  /* 0x0000001c1d18723e */ /* 0x000fc800000010ff */
[----:B------:R-:W-:Y:S01]  /*2ff0*/  MUFU.EX2 R17, R17 ;  /* 0x0000001100117308 */ /* 0x000fe20000000800 */
[----:B---3--:R-:W-:-:S07]  /*3000*/  FADD R88, R88, 1 ;  /* 0x3f80000058587421 */ /* 0x008fce0000000000 */
[----:B------:R-:W2:Y:S01]  /*3010*/  MUFU.RCP R16, R16 ;  /* 0x0000001000107308 */ /* 0x000ea20000001000 */
[----:B-1----:R-:W-:-:S07]  /*3020*/  FADD R15, R15, 1 ;  /* 0x3f8000000f0f7421 */ /* 0x002fce0000000000 */
[----:B------:R1:W3:Y:S08]  /*3030*/  MUFU.RCP R27, R20 ;  /* 0x00000014001b7308 */ /* 0x0002f00000001000 */
[----:B------:R-:W4:Y:S01]  /*3040*/  MUFU.RCP R91, R91 ;  /* 0x0000005b005b7308 */ /* 0x000f220000001000 */
[----:B--2---:R-:W-:-:S07]  /*3050*/  FMUL R16, R61, R16 ;  /* 0x000000103d107220 */ /* 0x004fce0000400000 */
[----:B------:R2:W5:Y:S01]  /*3060*/  MUFU.RCP R4, R44 ;  /* 0x0000002c00047308 */ /* 0x0005620000001000 */
[----:B-1----:R-:W-:Y:S01]  /*3070*/  F2FP.BF16.F32.PACK_AB R20, R53, R52 ;  /* 0x000000343514723e */ /* 0x002fe200000010ff */
[----:B---3--:R-:W-:-:S06]  /*3080*/  FMUL R27, R62, R27 ;  /* 0x0000001b3e1b7220 */ /* 0x008fcc0000400000 */
[----:B------:R1:W3:Y:S01]  /*3090*/  MUFU.RCP R53, R11 ;  /* 0x0000000b00357308 */ /* 0x0002e20000001000 */
[----:B----4-:R-:W-:-:S04]  /*30a0*/  FMUL R45, R6, R91 ;  /* 0x0000005b062d7220 */ /* 0x010fc80000400000 */
[----:B------:R-:W-:-:S03]  /*30b0*/  FMUL R45, R28, R45 ;  /* 0x0000002d1c2d7220 */ /* 0x000fc60000400000 */
[----:B------:R-:W4:Y:S01]  /*30c0*/  MUFU.RCP R13, R13 ;  /* 0x0000000d000d7308 */ /* 0x000f220000001000 */
[----:B--2---:R-:W-:Y:S01]  /*30d0*/  FMUL R44, R29, R16 ;  /* 0x000000101d2c7220 */ /* 0x004fe20000400000 */
[----:B-----5:R-:W-:Y:S01]  /*30e0*/  FMUL R16, R65, R4 ;  /* 0x0000000441107220 */ /* 0x020fe20000400000 */
[----:B------:R-:W-:Y:S01]  /*30f0*/  FMUL R29, R30, R27 ;  /* 0x0000001b1e1d7220 */ /* 0x000fe20000400000 */
[----:B------:R-:W-:Y:S02]  /*3100*/  MOV R30, UR8 ;  /* 0x00000008001e7c02 */ /* 0x000fe40008000f00 */
[----:B------:R-:W-:Y:S02]  /*3110*/  F2FP.BF16.F32.PACK_AB R27, R35, R34 ;  /* 0x00000022231b723e */ /* 0x000fe400000010ff */
[----:B------:R-:W2:Y:S01]  /*3120*/  MUFU.RCP R92, R15 ;  /* 0x0000000f005c7308 */ /* 0x000ea20000001000 */
[----:B-1----:R-:W-:Y:S01]  /*3130*/  F2FP.BF16.F32.PACK_AB R11, R5, R26 ;  /* 0x0000001a050b723e */ /* 0x002fe200000010ff */
[----:B------:R-:W-:Y:S01]  /*3140*/  FADD R5, R17, 1 ;  /* 0x3f80000011057421 */ /* 0x000fe20000000000 */
[----:B---3--:R-:W-:Y:S01]  /*3150*/  FMUL R53, R64, R53 ;  /* 0x0000003540357220 */ /* 0x008fe20000400000 */
[----:B------:R-:W-:-:S02]  /*3160*/  LEA R48, R30, R2, 0xd ;  /* 0x000000021e307211 */ /* 0x000fc400078e68ff */
[----:B------:R-:W-:Y:S02]  /*3170*/  F2FP.BF16.F32.PACK_AB R17, R37, R38 ;  /* 0x000000262511723e */ /* 0x000fe400000010ff */
[----:B------:R-:W1:Y:S01]  /*3180*/  MUFU.RCP R26, R88 ;  /* 0x00000058001a7308 */ /* 0x000e620000001000 */
[----:B----4-:R-:W-:-:S04]  /*3190*/  FMUL R13, R84, R13 ;  /* 0x0000000d540d7220 */ /* 0x010fc80000400000 */
[----:B------:R-:W-:Y:S01]  /*31a0*/  FMUL R82, R82, R13 ;  /* 0x0000000d52527220 */ /* 0x000fe20000400000 */
[----:B------:R-:W-:Y:S01]  /*31b0*/  F2FP.BF16.F32.PACK_AB R13, R47, R46 ;  /* 0x0000002e2f0d723e */ /* 0x000fe200000010ff */
[----:B------:R-:W-:Y:S01]  /*31c0*/  FMUL R46, R32, R53 ;  /* 0x00000035202e7220 */ /* 0x000fe20000400000 */
[----:B------:R-:W3:Y:S01]  /*31d0*/  MUFU.RCP R5, R5 ;  /* 0x0000000500057308 */ /* 0x000ee20000001000 */
[----:B--2---:R-:W-:Y:S01]  /*31e0*/  FMUL R28, R7, R92 ;  /* 0x0000005c071c7220 */ /* 0x004fe20000400000 */
[----:B------:R-:W-:Y:S02]  /*31f0*/  F2FP.BF16.F32.PACK_AB R15, R51, R50 ;  /* 0x00000032330f723e */ /* 0x000fe400000010ff */
[----:B------:R-:W-:Y:S01]  /*3200*/  LEA R47, R30, R3, 0xd ;  /* 0x000000031e2f7211 */ /* 0x000fe200078e68ff */
[----:B------:R-:W-:Y:S01]  /*3210*/  FMUL R28, R31, R28 ;  /* 0x0000001c1f1c7220 */ /* 0x000fe20000400000 */
[----:B------:R-:W-:Y:S01]  /*3220*/  FMUL R31, R33, R16 ;  /* 0x00000010211f7220 */ /* 0x000fe20000400000 */
[----:B------:R-:W-:Y:S01]  /*3230*/  F2FP.BF16.F32.PACK_AB R16, R41, R18 ;  /* 0x000000122910723e */ /* 0x000fe200000010ff */
[----:B-1----:R-:W-:Y:S01]  /*3240*/  FMUL R4, R67, R26 ;  /* 0x0000001a43047220 */ /* 0x002fe20000400000 */
[----:B------:R-:W-:-:S02]  /*3250*/  F2FP.BF16.F32.PACK_AB R26, R33, R32 ;  /* 0x00000020211a723e */ /* 0x000fc400000010ff */
[----:B------:R-:W-:Y:S01]  /*3260*/  F2FP.BF16.F32.PACK_AB R18, R36, R39 ;  /* 0x000000272412723e */ /* 0x000fe200000010ff */
[----:B------:R-:W-:Y:S01]  /*3270*/  FMUL R32, R35, R4 ;  /* 0x0000000423207220 */ /* 0x000fe20000400000 */
[----:B------:R-:W-:Y:S01]  /*3280*/  LEA R35, R30, R68, 0xd ;  /* 0x000000441e237211 */ /* 0x000fe200078e68ff */
[----:B------:R1:W-:Y:S01]  /*3290*/  STS.128 [R74], R24 ;  /* 0x000000184a007388 */ /* 0x0003e20000000c00 */
[----:B------:R-:W-:Y:S01]  /*32a0*/  F2FP.BF16.F32.PACK_AB R4, R61, R6 ;  /* 0x000000063d04723e */ /* 0x000fe200000010ff */
[----:B---3--:R-:W-:Y:S01]  /*32b0*/  FMUL R5, R66, R5 ;  /* 0x0000000542057220 */ /* 0x008fe20000400000 */
[----:B------:R-:W-:Y:S01]  /*32c0*/  F2FP.BF16.F32.PACK_AB R6, R65, R64 ;  /* 0x000000404106723e */ /* 0x000fe200000010ff */
[----:B------:R2:W-:Y:S01]  /*32d0*/  STS.128 [R48], R8 ;  /* 0x0000000830007388 */ /* 0x0005e20000000c00 */
[----:B------:R-:W-:Y:S01]  /*32e0*/  LEA R30, R30, R69, 0xd ;  /* 0x000000451e1e7211 */ /* 0x000fe200078e68ff */
[----:B------:R-:W-:Y:S01]  /*32f0*/  FMUL R33, R34, R5 ;  /* 0x0000000522217220 */ /* 0x000fe20000400000 */
[----:B------:R-:W-:Y:S01]  /*3300*/  F2FP.BF16.F32.PACK_AB R5, R7, R62 ;  /* 0x0000003e0705723e */ /* 0x000fe200000010ff */
[----:B------:R3:W-:Y:S01]  /*3310*/  STS.128 [R47], R12 ;  /* 0x0000000c2f007388 */ /* 0x0007e20000000c00 */
[----:B------:R-:W-:-:S03]  /*3320*/  F2FP.BF16.F32.PACK_AB R7, R67, R66 ;  /* 0x000000424307723e */ /* 0x000fc600000010ff */
[----:B------:R4:W-:Y:S04]  /*3330*/  STS.128 [R35], R20 ;  /* 0x0000001423007388 */ /* 0x0009e80000000c00 */
[----:B------:R5:W-:Y:S01]  /*3340*/  STS.128 [R30], R4 ;  /* 0x000000041e007388 */ /* 0x000be20000000c00 */
[----:B-1----:R-:W-:Y:S02]  /*3350*/  MOV R24, UR4 ;  /* 0x0000000400187c02 */ /* 0x002fe40008000f00 */
[----:B--2---:R-:W-:Y:S02]  /*3360*/  F2FP.BF16.F32.PACK_AB R10, R63, R60 ;  /* 0x0000003c3f0a723e */ /* 0x004fe400000010ff */
[----:B------:R-:W-:Y:S02]  /*3370*/  F2FP.BF16.F32.PACK_AB R9, R75, R76 ;  /* 0x0000004c4b09723e */ /* 0x000fe400000010ff */
[----:B------:R-:W-:-:S02]  /*3380*/  F2FP.BF16.F32.PACK_AB R8, R77, R78 ;  /* 0x0000004e4d08723e */ /* 0x000fc400000010ff */
[----:B------:R-:W-:Y:S02]  /*3390*/  F2FP.BF16.F32.PACK_AB R11, R87, R86 ;  /* 0x00000056570b723e */ /* 0x000fe400000010ff */
[----:B------:R-:W-:Y:S02]  /*33a0*/  LEA R27, R24, R70, 0xd ;  /* 0x00000046181b7211 */ /* 0x000fe400078e68ff */
[----:B---3--:R-:W-:Y:S02]  /*33b0*/  F2FP.BF16.F32.PACK_AB R12, R43, R40 ;  /* 0x000000282b0c723e */ /* 0x008fe400000010ff */
[----:B------:R-:W-:Y:S01]  /*33c0*/  F2FP.BF16.F32.PACK_AB R13, R79, R42 ;  /* 0x0000002a4f0d723e */ /* 0x000fe200000010ff */
[----:B------:R5:W-:Y:S01]  /*33d0*/  STS.128 [R27], R8 ;  /* 0x000000081b007388 */ /* 0x000be20000000c00 */
[----:B------:R-:W-:Y:S02]  /*33e0*/  F2FP.BF16.F32.PACK_AB R14, R59, R58 ;  /* 0x0000003a3b0e723e */ /* 0x000fe400000010ff */
[----:B------:R-:W-:-:S02]  /*33f0*/  F2FP.BF16.F32.PACK_AB R15, R19, R80 ;  /* 0x00000050130f723e */ /* 0x000fc400000010ff */
[C---:B------:R-:W-:Y:S02]  /*3400*/  LEA R26, R24.reuse, R71, 0xd ;  /* 0x00000047181a7211 */ /* 0x040fe400078e68ff */
[----:B------:R-:W-:Y:S02]  /*3410*/  F2FP.BF16.F32.PACK_AB R19, R85, R82 ;  /* 0x000000525513723e */ /* 0x000fe400000010ff */
[----:B------:R-:W-:Y:S01]  /*3420*/  LEA R25, R24, R72, 0xd ;  /* 0x0000004818197211 */ /* 0x000fe200078e68ff */
[----:B------:R5:W-:Y:S01]  /*3430*/  STS.128 [R26], R12 ;  /* 0x0000000c1a007388 */ /* 0x000be20000000c00 */
[----:B----4-:R-:W-:Y:S02]  /*3440*/  F2FP.BF16.F32.PACK_AB R20, R44, R45 ;  /* 0x0000002d2c14723e */ /* 0x010fe400000010ff */
[----:B------:R-:W-:Y:S01]  /*3450*/  F2FP.BF16.F32.PACK_AB R21, R28, R29 ;  /* 0x0000001d1c15723e */ /* 0x000fe200000010ff */
[----:B------:R5:W-:Y:S01]  /*3460*/  STS.128 [R25], R16 ;  /* 0x0000001019007388 */ /* 0x000be20000000c00 */
[----:B------:R-:W-:-:S02]  /*3470*/  F2FP.BF16.F32.PACK_AB R22, R31, R46 ;  /* 0x0000002e1f16723e */ /* 0x000fc400000010ff */
[----:B------:R-:W-:Y:S02]  /*3480*/  F2FP.BF16.F32.PACK_AB R23, R32, R33 ;  /* 0x000000212017723e */ /* 0x000fe400000010ff */
[----:B------:R-:W-:-:S05]  /*3490*/  LEA R24, R24, R73, 0xd ;  /* 0x0000004918187211 */ /* 0x000fca00078e68ff */
[----:B------:R5:W-:Y:S01]  /*34a0*/  STS.128 [R24], R20 ;  /* 0x0000001418007388 */ /* 0x000be20000000c00 */
[----:B------:R1:W-:Y:S06]  /*34b0*/  MEMBAR.ALL.CTA ;  /* 0x0000000000007992 */ /* 0x0003ec0000008000 */
[----:B-1----:R-:W1:Y:S02]  /*34c0*/  FENCE.VIEW.ASYNC.S ;  /* 0x00000000000073c6 */ /* 0x002e640000000000 */
[----:B-1----:R-:W-:Y:S06]  /*34d0*/  BAR.SYNC.DEFER_BLOCKING 0x1, 0x80 ;  /* 0x0042000000007b1d */ /* 0x002fec0000010000 */
[----:B------:R-:W-:Y:S05]  /*34e0*/  BRA.U !UP2, `(.L_x_25) ;  /* 0x000000010a507547 */ /* 0x000fea000b800000 */
[----:B------:R-:W-:Y:S02]  /*34f0*/  USHF.L.U32 UR12, UR12, 0xc, URZ ;  /* 0x0000000c0c0c7899 */ /* 0x000fe400080006ff */
[----:B------:R-:W-:Y:S02]  /*3500*/  USHF.L.U32 UR8, UR8, 0xc, URZ ;  /* 0x0000000c08087899 */ /* 0x000fe400080006ff */
[----:B------:R-:W-:Y:S02]  /*3510*/  USHF.L.U32 UR4, UR4, 0xc, URZ ;  /* 0x0000000c04047899 */ /* 0x000fe400080006ff */
[----:B------:R-:W-:Y:S02]  /*3520*/  UIADD3 UR12, UPT, UPT, UR12, UR12, URZ ;  /* 0x0000000c0c0c7290 */ /* 0x000fe4000fffe0ff */
[----:B------:R-:W-:Y:S02]  /*3530*/  ULEA UR13, UR32, UR13, 0x7 ;  /* 0x0000000d200d7291 */ /* 0x000fe4000f8e38ff */
[----:B------:R-:W-:-:S02]  /*3540*/  UIADD3 UR8, UPT, UPT, UR8, UR8, URZ ;  /* 0x0000000808087290 */ /* 0x000fc4000fffe0ff */
[----:B------:R-:W-:Y:S02]  /*3550*/  ULEA UR5, UR32, UR5, 0x2 ;  /* 0x0000000520057291 */ /* 0x000fe4000f8e10ff */
[----:B------:R-:W-:Y:S02]  /*3560*/  UIADD3 UR4, UPT, UPT, UR27, UR4, UR4 ;  /* 0x000000041b047290 */ /* 0x000fe4000fffe004 */
[----:B------:R-:W-:Y:S02]  /*3570*/  UIADD3 UR12, UPT, UPT, UR12, 0x400, UR27 ;  /* 0x000004000c0c7890 */ /* 0x000fe4000fffe01b */
[----:B------:R-:W-:Y:S02]  /*3580*/  UIADD3 UR9, UPT, UPT, UR13, 0x20, URZ ;  /* 0x000000200d097890 */ /* 0x000fe4000fffe0ff */
[----:B------:R-:W-:Y:S02]  /*3590*/  UIADD3 UR8, UPT, UPT, UR8, 0x400, UR27 ;  /* 0x0000040008087890 */ /* 0x000fe4000fffe01b */
[----:B------:R-:W-:-:S02]  /*35a0*/  USHF.L.U32 UR5, UR5, 0x4, URZ ;  /* 0x0000000405057899 */ /* 0x000fc400080006ff */
[----:B------:R-:W-:Y:S01]  /*35b0*/  UIADD3 UR4, UPT, UPT, UR4, 0x8400, URZ ;  /* 0x0000840004047890 */ /* 0x000fe2000fffe0ff */
[----:B------:R1:W-:Y:S01]  /*35c0*/  UTMASTG.2D [UR12], [UR36], desc[URZ] ;  /* 0x0000ff0c240073b5 */ /* 0x0003e20008009000 */
[----:B------:R-:W-:Y:S01]  /*35d0*/  UMOV UR10, UR14 ;  /* 0x0000000e000a7c82 */ /* 0x000fe20008000000 */
[----:B------:R-:W-:Y:S02]  /*35e0*/  UMOV UR6, UR14 ;  /* 0x0000000e00067c82 */ /* 0x000fe40008000000 */
[----:B------:R1:W-:Y:S04]  /*35f0*/  UTMASTG.2D [UR8], [UR36], desc[URZ] ;  /* 0x0000ff08240073b5 */ /* 0x0003e80008009000 */
[----:B------:R1:W-:Y:S01]  /*3600*/  UTMASTG.2D [UR4], [UR34], desc[URZ] ;  /* 0x0000ff04220073b5 */ /* 0x0003e20008009000 */
[----:B------:R0:W-:Y:S01]  /*3610*/  UTMACMDFLUSH ;  /* 0x00000000000079b7 */ /* 0x0001e20000000000 */
[----:B-1----:R-:W-:-:S04]  /*3620*/  DEPBAR.LE SB0, 0x3 ;  /* 0x000080c00000791a */ /* 0x002fc80000000000 */
.L_x_25:
[----:B------:R-:W-:Y:S01]  /*3630*/  BAR.SYNC.DEFER_BLOCKING 0x1, 0x80 ;  /* 0x0042000000007b1d */ /* 0x000fe20000010000 */
[----:B------:R-:W-:Y:S02]  /*3640*/  UPLOP3.LUT UP0, UPT, UPT, UPT, UP1, 0x80, 0x8 ;  /* 0x000000000008789c */ /* 0x000fe40003f0f010 */
[----:B------:R-:W-:-:S03]  /*3650*/  UPLOP3.LUT UP1, UPT, UPT, UPT, UPT, 0x40, 0x4 ;  /* 0x000000000004789c */ /* 0x000fc60003f2e870 */
[----:B------:R-:W-:-:S04]  /*3660*/  UMOV UR5, 0x2 ;  /* 0x0000000200057882 */ /* 0x000fc80000000000 */
[----:B------:R-:W-:Y:S05]  /*3670*/  BRA.U UP0, `(.L_x_26) ;  /* 0xffffffe900147547 */ /* 0x000fea000b83ffff */
[----:B------:R-:W1:Y:S01]  /*3680*/  LDCU.64 UR4, c[0x0][0x5c0] ;  /* 0x0000b800ff0477ac */ /* 0x000e620008000a00 */
[----:B------:R-:W-:Y:S01]  /*3690*/  UIADD3 UR25, UPT, UPT, UR24, UR25, URZ ;  /* 0x0000001918197290 */ /* 0x000fe2000fffe0ff */
[----:B------:R-:W-:Y:S01]  /*36a0*/  ELECT P0, URZ, PT ;  /* 0x0000000000ff782f */ /* 0x000fe20003800000 */
[----:B------:R-:W-:Y:S02]  /*36b0*/  UIADD3 UR21, UPT, UPT, UR21, 0x1, URZ ;  /* 0x0000000115157890 */ /* 0x000fe4000fffe0ff */
[----:B------:R-:W-:Y:S02]  /*36c0*/  UIADD3 UR22, UPT, UPT, UR22, 0x1, URZ ;  /* 0x0000000116167890 */ /* 0x000fe4000fffe0ff */
[----:B------:R-:W-:-:S04]  /*36d0*/  UISETP.NE.AND UP0, UPT, UR21, 0x2, UPT ;  /* 0x000000021500788c */ /* 0x000fc8000bf05270 */
[----:B------:R-:W-:Y:S02]  /*36e0*/  USEL UR21, UR21, URZ, UP0 ;  /* 0x000000ff15157287 */ /* 0x000fe40008000000 */
[----:B-1----:R-:W-:Y:S02]  /*36f0*/  UIMAD.WIDE.U32 UR8, UR25, UR5, URZ ;  /* 0x00000005190872a5 */ /* 0x002fe4000f8e00ff */
[----:B-----5:R-:W-:Y:S01]  /*3700*/  @P0 IMAD.MOV.U32 R4, RZ, RZ, 0x1 ;  /* 0x00000001ff040424 */ /* 0x020fe200078e00ff */
[----:B------:R-:W1:Y:S03]  /*3710*/  LDCU UR5, c[0x0][0x5d0] ;  /* 0x0000ba00ff0577ac */ /* 0x000e660008000800 */
[----:B------:R2:W-:Y:S01]  /*3720*/  @P0 SYNCS.ARRIVE.TRANS64.ART0 RZ, [UR11+0x60], R4 ;  /* 0x00006004ffff09a7 */ /* 0x0005e2000850000b */
        /* <DEDUP_REMOVED lines=11> */
[----:B------:R-:W-:-:S04]  /*37e0*/  USHF.R.U32.HI UR6, URZ, UR17, UR6 ;  /* 0x00000011ff067299 */ /* 0x000fc80008011606 */
[----:B-1----:R-:W-:-:S07]  /*37f0*/  UIMAD.WIDE.U32 UR8, UR6, UR5, URZ ;  /* 0x00000005060872a5 */ /* 0x002fce000f8e00ff */
[----:B------:R-:W-:Y:S02]  /*3800*/  UMOV UR5, UR9 ;  /* 0x0000000900057c82 */ /* 0x000fe40008000000 */
[----:B------:R-:W-:-:S04]  /*3810*/  UIADD3 UR8, UPT, UPT, UR6, -UR5, URZ ;  /* 0x8000000506087290 */ /* 0x000fc8000fffe0ff */
[----:B------:R-:W-:-:S04]  /*3820*/  USHF.R.U32.HI UR8, URZ, UR16, UR8 ;  /* 0x00000010ff087299 */ /* 0x000fc80008011608 */
[----:B------:R-:W-:Y:S01]  /*3830*/  UIADD3 UR8, UPT, UPT, UR5, UR8, URZ ;  /* 0x0000000805087290 */ /* 0x000fe2000fffe0ff */
[----:B------:R-:W1:Y:S03]  /*3840*/  LDCU UR5, c[0x0][0x5cc] ;  /* 0x0000b980ff0577ac */ /* 0x000e660008000800 */
[----:B------:R-:W-:-:S04]  /*3850*/  USHF.R.U32.HI UR8, URZ, UR15, UR8 ;  /* 0x0000000fff087299 */ /* 0x000fc80008011608 */
[----:B------:R-:W-:-:S04]  /*3860*/  UIADD3 UR8, UPT, UPT, -UR8, URZ, URZ ;  /* 0x000000ff08087290 */ /* 0x000fc8000fffe1ff */
[----:B------:R-:W-:Y:S02]  /*3870*/  UIMAD UR32, UR4, UR8, UR6 ;  /* 0x00000008042072a4 */ /* 0x000fe4000f8e0206 */
[----:B------:R-:W-:Y:S02]  /*3880*/  USEL UR4, URZ, 0x1, UP0 ;  /* 0x00000001ff047887 */ /* 0x000fe40008000000 */
[----:B------:R-:W-:Y:S02]  /*3890*/  UISETP.GE.AND UP0, UPT, UR25, 0x400, UPT ;  /* 0x000004001900788c */ /* 0x000fe4000bf06270 */
[----:B------:R-:W-:Y:S02]  /*38a0*/  UIADD3 UR6, UPT, UPT, -UR6, URZ, URZ ;  /* 0x000000ff06067290 */ /* 0x000fe4000fffe1ff */
[----:B------:R-:W-:Y:S02]  /*38b0*/  LOP3.LUT R0, R0, UR4, RZ, 0x3c, !PT ;  /* 0x0000000400007c12 */ /* 0x000fe4000f8e3cff */
[----:B-1----:R-:W-:-:S03]  /*38c0*/  UIMAD UR14, UR5, UR6, UR14 ;  /* 0x00000006050e72a4 */ /* 0x002fc6000f8e020e */
[----:B--2---:R-:W-:Y:S09]  /*38d0*/  BRA.U !UP0, `(.L_x_27) ;  /* 0xffffffe5083c7547 */ /* 0x004ff2000b83ffff */
.L_x_23:
[----:B------:R-:W-:Y:S05]  /*38e0*/  BRA.U !UP2, `(.L_x_28) ;  /* 0x000000010a1c7547 */ /* 0x000fea000b800000 */
[----:B------:R-:W2:Y:S01]  /*38f0*/  S2UR UR4, SR_CgaCtaId ;  /* 0x00000000000479c3 */ /* 0x000ea20000008800 */
[----:B------:R-:W-:Y:S01]  /*3900*/  ELECT P0, URZ, PT ;  /* 0x0000000000ff782f */ /* 0x000fe20003800000 */
[----:B------:R-:W-:Y:S01]  /*3910*/  HFMA2 R0, -RZ, RZ, 0, 5.9604644775390625e-08 ;  /* 0x00000001ff007431 */ /* 0x000fe200000001ff */
[----:B------:R-:W-:-:S05]  /*3920*/  UMOV UR5, 0x40 ;  /* 0x0000004000057882 */ /* 0x000fca0000000000 */
[----:B------:R-:W-:Y:S01]  /*3930*/  UVIRTCOUNT.DEALLOC.SMPOOL 0x80 ;  /* 0x000000800000784c */ /* 0x000fe20000000000 */
[----:B--2---:R-:W-:-:S09]  /*3940*/  ULEA UR4, UR4, UR5, 0x18 ;  /* 0x0000000504047291 */ /* 0x004fd2000f8ec0ff */
[----:B------:R2:W-:Y:S03]  /*3950*/  @P0 STS.U8 [UR4], R0 ;  /* 0x00000000ff000988 */ /* 0x0005e60008000004 */
.L_x_28:
[----:B------:R-:W-:Y:S06]  /*3960*/  BAR.SYNC.DEFER_BLOCKING 0x1, 0x80 ;  /* 0x0042000000007b1d */ /* 0x000fec0000010000 */
[----:B------:R-:W-:Y:S05]  /*3970*/  BRA.U !UP2, `(.L_x_29) ;  /* 0x000000010aa07547 */ /* 0x000fea000b800000 */
[----:B------:R-:W3:Y:S01]  /*3980*/  S2UR UR4, SR_CgaCtaId ;  /* 0x00000000000479c3 */ /* 0x000ee20000008800 */
[----:B------:R-:W-:Y:S01]  /*3990*/  NOP ;  /* 0x0000000000007918 */ /* 0x000fe20000000000 */
[----:B------:R-:W-:Y:S01]  /*39a0*/  UMOV UR5, 0x50 ;  /* 0x0000005000057882 */ /* 0x000fe20000000000 */
[----:B------:R-:W-:Y:S01]  /*39b0*/  ULOP3.LUT UR9, UR26, 0xffff, URZ, 0xc0, !UPT ;  /* 0x0000ffff1a097892 */ /* 0x000fe2000f8ec0ff */
[----:B------:R-:W-:-:S03]  /*39c0*/  UMOV UR6, 0xff ;  /* 0x000000ff00067882 */ /* 0x000fc60000000000 */
[----:B------:R-:W-:-:S04]  /*39d0*/  USHF.R.U32.HI UR9, URZ, 0x5, UR9 ;  /* 0x00000005ff097899 */ /* 0x000fc80008011609 */
[----:B------:R-:W-:Y:S02]  /*39e0*/  UIADD3 UR8, UPT, UPT, UR9, 0x10, URZ ;  /* 0x0000001009087890 */ /* 0x000fe4000fffe0ff */
[----:B------:R-:W-:Y:S02]  /*39f0*/  USHF.L.U32 UR6, UR6, UR9, URZ ;  /* 0x0000000906067299 */ /* 0x000fe400080006ff */
[----:B---3--:R-:W-:-:S03]  /*3a00*/  ULEA UR4, UR4, UR5, 0x18 ;  /* 0x0000000504047291 */ /* 0x008fc6000f8ec0ff */
[----:B------:R-:W-:Y:S02]  /*3a10*/  UMOV UR5, 0x1 ;  /* 0x0000000100057882 */ /* 0x000fe40000000000 */
[----:B------:R-:W-:-:S04]  /*3a20*/  USHF.L.U32 UR8, UR5, UR8, URZ ;  /* 0x0000000805087299 */ /* 0x000fc800080006ff */
[----:B--2---:R-:W2:Y:S01]  /*3a30*/  LDS R0, [UR4] ;  /* 0x00000004ff007984 */ /* 0x004ea20008000800 */
[----:B------:R-:W-:-:S04]  /*3a40*/  ULOP3.LUT UR8, UR8, UR6, URZ, 0xfc, !UPT ;  /* 0x0000000608087292 */ /* 0x000fc8000f8efcff */
[----:B------:R-:W-:Y:S01]  /*3a50*/  ULOP3.LUT UR6, UR8, 0xffff, URZ, 0xc0, !UPT ;  /* 0x0000ffff08067892 */ /* 0x000fe2000f8ec0ff */
[----:B--2---:R-:W-:-:S13]  /*3a60*/  R2UR UR7, R0 ;  /* 0x00000000000772ca */ /* 0x004fda00000e0000 */
[----:B------:R-:W-:-:S04]  /*3a70*/  ULOP3.LUT UR5, UR8, 0xffff, UR7, 0x80, !UPT ;  /* 0x0000ffff08057892 */ /* 0x000fc8000f8e8007 */
[----:B------:R-:W-:-:S09]  /*3a80*/  UISETP.NE.AND UP0, UPT, UR5, UR6, UPT ;  /* 0x000000060500728c */ /* 0x000fd2000bf05270 */
[----:B------:R-:W-:Y:S05]  /*3a90*/  BRA.U UP0, `(.L_x_30) ;  /* 0x00000001004c7547 */ /* 0x000fea000b800000 */
[----:B------:R-:W-:Y:S02]  /*3aa0*/  USHF.R.U32.HI UR5, URZ, 0x10, UR8 ;  /* 0x00000010ff057899 */ /* 0x000fe40008011608 */
[----:B------:R-:W-:-:S04]  /*3ab0*/  USHF.R.U32.HI UR6, URZ, 0x10, UR7 ;  /* 0x00000010ff067899 */ /* 0x000fc80008011607 */
[----:B------:R-:W-:-:S04]  /*3ac0*/  ULOP3.LUT UR6, UR6, UR5, URZ, 0xc0, !UPT ;  /* 0x0000000506067292 */ /* 0x000fc8000f8ec0ff */
[----:B------:R-:W-:-:S09]  /*3ad0*/  UISETP.NE.AND UP0, UPT, UR6, UR5, UPT ;  /* 0x000000050600728c */ /* 0x000fd2000bf05270 */
[----:B------:R-:W-:Y:S05]  /*3ae0*/  BRA.U UP0, `(.L_x_31) ;  /* 0x00000001002c7547 */ /* 0x000fea000b800000 */
[----:B-1----:R-:W1:Y:S01]  /*3af0*/  S2R R2, SR_LANEID ;  /* 0x0000000000027919 */ /* 0x002e620000000000 */
[----:B------:R-:W-:Y:S01]  /*3b00*/  ULOP3.LUT UR8, URZ, UR8, URZ, 0x33, !UPT ;  /* 0x00000008ff087292 */ /* 0x000fe2000f8e33ff */
[----:B------:R-:W-:Y:S02]  /*3b10*/  VOTEU.ANY UR6, UPT, PT ;  /* 0x0000000000067886 */ /* 0x000fe400038e0100 */
[----:B------:R-:W-:-:S03]  /*3b20*/  UFLO.U32 UR6, UR6 ;  /* 0x00000006000672bd */ /* 0x000fc600080e0000 */
[----:B------:R-:W-:-:S04]  /*3b30*/  IMAD.U32 R0, RZ, RZ, UR8 ;  /* 0x00000008ff007e24 */ /* 0x000fc8000f8e00ff */
[----:B------:R-:W2:Y:S02]  /*3b40*/  REDUX UR5, R0 ;  /* 0x00000000000573c4 */ /* 0x000ea40000000000 */
[----:B------:R3:W-:Y:S01]  /*3b50*/  UTCATOMSWS.AND URZ, UR8 ;  /* 0x0000000800ff79e3 */ /* 0x0007e20008000000 */
[----:B-1----:R-:W-:Y:S02]  /*3b60*/  ISETP.EQ.U32.AND P0, PT, R2, UR6, PT ;  /* 0x0000000602007c0c */ /* 0x002fe4000bf02070 */
[----:B--2---:R-:W-:-:S11]  /*3b70*/  MOV R2, UR5 ;  /* 0x0000000500027c02 */ /* 0x004fd60008000f00 */
[----:B------:R3:W-:Y:S01]  /*3b80*/  @P0 ATOMS.AND RZ, [UR4], R2 ;  /* 0x00000002ffff098c */ /* 0x0007e2000a800004 */
[----:B------:R-:W-:Y:S05]  /*3b90*/  BRA `(.L_x_32) ;  /* 0x0000000000147947 */ /* 0x000fea0003800000 */
.L_x_31:
[----:B-1----:R-:W-:Y:S02]  /*3ba0*/  MOV R2, 0x3bc0 ;  /* 0x00003bc000027802 */ /* 0x002fe40000000f00 */
[----:B------:R-:W-:Y:S05]  /*3bb0*/  CALL.REL.NOINC `($__internal_0_$__cuda_sm10x_tcgen05_guardrail_trap_col_being_dealloced_not_returned_by_alloc) ;  /* 0x0000000000d07944 */ /* 0x000fea0003c00000 */
[----:B------:R-:W-:Y:S05]  /*3bc0*/  BRA `(.L_x_32) ;  /* 0x0000000000087947 */ /* 0x000fea0003800000 */
.L_x_30:
[----:B-1----:R-:W-:Y:S02]  /*3bd0*/  MOV R2, 0x3bf0 ;  /* 0x00003bf000027802 */ /* 0x002fe40000000f00 */
[----:B------:R-:W-:Y:S05]  /*3be0*/  CALL.REL.NOINC `($__internal_2_$__cuda_sm10x_tcgen05_guardrail_trap_unallocated_columns_being_dealloced) ;  /* 0x0000000000dc7944 */ /* 0x000fea0003c00000 */
.L_x_32:
[----:B------:R-:W-:Y:S01]  /*3bf0*/  NOP ;  /* 0x0000000000007918 */ /* 0x000fe20000000000 */
.L_x_29:
[----:B------:R-:W-:-:S04]  /*3c00*/  DEPBAR.LE SB0, 0x0 ;  /* 0x000080000000791a */ /* 0x000fc80000000000 */
[----:B---3--:R-:W-:Y:S05]  /*3c10*/  EXIT ;  /* 0x000000000000794d */ /* 0x008fea0003800000 */
.L_x_6:
[----:B------:R-:W-:Y:S02]  /*3c20*/  MOV R6, UR14 ;  /* 0x0000000e00067c02 */ /* 0x000fe40008000f00 */
[----:B------:R-:W-:Y:S02]  /*3c30*/  MOV R7, UR14 ;  /* 0x0000000e00077c02 */ /* 0x000fe40008000f00 */
[----:B------:R-:W-:-:S07]  /*3c40*/  MOV R0, UR9 ;  /* 0x0000000900007c02 */ /* 0x000fce0008000f00 */
.L_x_33:
[----:B-1----:R1:W2:Y:S02]  /*3c50*/  SYNCS.PHASECHK.TRANS64.TRYWAIT P0, [R0+URZ+0x28], R7 ;  /* 0x00002807000075a7 */ /* 0x0022a400080011ff */
[----:B--2---:R-:W-:Y:S05]  /*3c60*/  @!P0 NANOSLEEP.SYNCS 0x989680 ;  /* 0x009896800000895d */ /* 0x004fea0003900000 */
[----:B------:R-:W2:Y:S02]  /*3c70*/  @!P0 SYNCS.PHASECHK.TRANS64 P0, [R0+URZ+0x28], R7 ;  /* 0x00002807000085a7 */ /* 0x000ea400080010ff */
[----:B--2---:R-:W-:Y:S05]  /*3c80*/  @!P0 BRA `(.L_x_33) ;  /* 0xfffffffc00f08947 */ /* 0x004fea000383ffff */
[----:B------:R-:W-:Y:S05]  /*3c90*/  BRA `(.L_x_5) ;  /* 0xffffffcc00287947 */ /* 0x000fea000383ffff */
.L_x_9:
[----:B------:R-:W-:Y:S02]  /*3ca0*/  MOV R6, UR6 ;  /* 0x0000000600067c02 */ /* 0x000fe40008000f00 */
[----:B------:R-:W-:Y:S02]  /*3cb0*/  MOV R7, UR6 ;  /* 0x0000000600077c02 */ /* 0x000fe40008000f00 */
[----:B------:R-:W-:-:S07]  /*3cc0*/  MOV R0, UR4 ;  /* 0x0000000400007c02 */ /* 0x000fce0008000f00 */
.L_x_34:
[----:B-1----:R1:W5:Y:S02]  /*3cd0*/  SYNCS.PHASECHK.TRANS64.TRYWAIT P0, [R0+URZ+0x28], R7 ;  /* 0x00002807000075a7 */ /* 0x00236400080011ff */
[----:B-----5:R-:W-:Y:S05]  /*3ce0*/  @!P0 NANOSLEEP.SYNCS 0x989680 ;  /* 0x009896800000895d */ /* 0x020fea0003900000 */
[----:B------:R-:W5:Y:S02]  /*3cf0*/  @!P0 SYNCS.PHASECHK.TRANS64 P0, [R0+URZ+0x28], R7 ;  /* 0x00002807000085a7 */ /* 0x000f6400080010ff */
[----:B-----5:R-:W-:Y:S05]  /*3d00*/  @!P0 BRA `(.L_x_34) ;  /* 0xfffffffc00f08947 */ /* 0x020fea000383ffff */
[----:B------:R-:W-:Y:S05]  /*3d10*/  BRA `(.L_x_35) ;  /* 0xffffffd000207947 */ /* 0x000fea000383ffff */
.L_x_12:
[----:B------:R-:W-:Y:S02]  /*3d20*/  MOV R0, UR7 ;  /* 0x0000000700007c02 */ /* 0x000fe40008000f00 */
[-C--:B------:R-:W-:Y:S02]  /*3d30*/  MOV R6, R2.reuse ;  /* 0x0000000200067202 */ /* 0x080fe40000000f00 */
[----:B------:R-:W-:-:S07]  /*3d40*/  MOV R7, R2 ;  /* 0x0000000200077202 */ /* 0x000fce0000000f00 */
.L_x_36:
[----:B-1----:R1:W4:Y:S02]  /*3d50*/  SYNCS.PHASECHK.TRANS64.TRYWAIT P0, [R0+URZ+0x60], R7 ;  /* 0x00006007000075a7 */ /* 0x00232400080011ff */
[----:B----4-:R-:W-:Y:S05]  /*3d60*/  @!P0 NANOSLEEP.SYNCS 0x989680 ;  /* 0x009896800000895d */ /* 0x010fea0003900000 */
[----:B------:R-:W4:Y:S02]  /*3d70*/  @!P0 SYNCS.PHASECHK.TRANS64 P0, [R0+URZ+0x60], R7 ;  /* 0x00006007000085a7 */ /* 0x000f2400080010ff */
[----:B----4-:R-:W-:Y:S05]  /*3d80*/  @!P0 BRA `(.L_x_36) ;  /* 0xfffffffc00f08947 */ /* 0x010fea000383ffff */
[----:B------:R-:W-:Y:S05]  /*3d90*/  BRA `(.L_x_37) ;  /* 0xffffffd000dc7947 */ /* 0x000fea000383ffff */
.L_x_14:
[----:B------:R-:W-:Y:S02]  /*3da0*/  MOV R6, UR11 ;  /* 0x0000000b00067c02 */ /* 0x000fe40008000f00 */
[----:B------:R-:W-:Y:S02]  /*3db0*/  MOV R7, UR11 ;  /* 0x0000000b00077c02 */ /* 0x000fe40008000f00 */
[----:B------:R-:W-:Y:S07]  /*3dc0*/  MOV R0, UR5 ;  /* 0x0000000500007c02 */ /* 0x000fee0008000f00 */
.L_x_38:
[----:B-1----:R1:W4:Y:S02]  /*3dd0*/  SYNCS.PHASECHK.TRANS64.TRYWAIT P1, [R0+URZ], R7 ;  /* 0x00000007000075a7 */ /* 0x00232400080211ff */
[----:B----4-:R-:W-:Y:S05]  /*3de0*/  @!P1 NANOSLEEP.SYNCS 0x989680 ;  /* 0x009896800000995d */ /* 0x010fea0003900000 */
[----:B------:R-:W4:Y:S02]  /*3df0*/  @!P1 SYNCS.PHASECHK.TRANS64 P1, [R0+URZ], R7 ;  /* 0x00000007000095a7 */ /* 0x000f2400080210ff */
[----:B----4-:R-:W-:Y:S05]  /*3e00*/  @!P1 BRA `(.L_x_38) ;  /* 0xfffffffc00f09947 */ /* 0x010fea000383ffff */
[----:B------:R-:W-:Y:S05]  /*3e10*/  BRA `(.L_x_13) ;  /* 0xffffffd400287947 */ /* 0x000fea000383ffff */
.L_x_17:
[----:B----45:R-:W-:Y:S02]  /*3e20*/  MOV R0, UR4 ;  /* 0x0000000400007c02 */ /* 0x030fe40008000f00 */
[----:B------:R-:W-:-:S07]  /*3e30*/  MOV R7, R6 ;  /* 0x0000000600077202 */ /* 0x000fce0000000f00 */
.L_x_39:
[----:B-1----:R1:W4:Y:S02]  /*3e40*/  SYNCS.PHASECHK.TRANS64.TRYWAIT P0, [R0+URZ+0x60], R7 ;  /* 0x00006007000075a7 */ /* 0x00232400080011ff */
[----:B----4-:R-:W-:Y:S05]  /*3e50*/  @!P0 NANOSLEEP.SYNCS 0x989680 ;  /* 0x009896800000895d */ /* 0x010fea0003900000 */
[----:B------:R-:W4:Y:S02]  /*3e60*/  @!P0 SYNCS.PHASECHK.TRANS64 P0, [R0+URZ+0x60], R7 ;  /* 0x00006007000085a7 */ /* 0x000f2400080010ff */
[----:B----4-:R-:W-:Y:S05]  /*3e70*/  @!P0 BRA `(.L_x_39) ;  /* 0xfffffffc00f08947 */ /* 0x010fea000383ffff */
[----:B------:R-:W-:Y:S05]  /*3e80*/  BRA `(.L_x_10) ;  /* 0xffffffd400d07947 */ /* 0x000fea000383ffff */
.L_x_24:
[----:B------:R-:W-:Y:S02]  /*3e90*/  MOV R4, UR11 ;  /* 0x0000000b00047c02 */ /* 0x000fe40008000f00 */
[----:B------:R-:W-:-:S07]  /*3ea0*/  MOV R7, R6 ;  /* 0x0000000600077202 */ /* 0x000fce0000000f00 */
.L_x_40:
[----:B-1----:R1:W2:Y:S02]  /*3eb0*/  SYNCS.PHASECHK.TRANS64.TRYWAIT P0, [R4+URZ+0x50], R7 ;  /* 0x00005007040075a7 */ /* 0x0022a400080011ff */
[----:B--2---:R-:W-:Y:S05]  /*3ec0*/  @!P0 NANOSLEEP.SYNCS 0x989680 ;  /* 0x009896800000895d */ /* 0x004fea0003900000 */
[----:B------:R-:W2:Y:S02]  /*3ed0*/  @!P0 SYNCS.PHASECHK.TRANS64 P0, [R4+URZ+0x50], R7 ;  /* 0x00005007040085a7 */ /* 0x000ea400080010ff */
[----:B--2---:R-:W-:Y:S05]  /*3ee0*/  @!P0 BRA `(.L_x_40) ;  /* 0xfffffffc00f08947 */ /* 0x004fea000383ffff */
[----:B------:R-:W-:Y:S05]  /*3ef0*/  BRA `(.L_x_41) ;  /* 0xffffffdc00f07947 */ /* 0x000fea000383ffff */
        .weak           $__internal_0_$__cuda_sm10x_tcgen05_guardrail_trap_col_being_dealloced_not_returned_by_alloc
        .type           $__internal_0_$__cuda_sm10x_tcgen05_guardrail_trap_col_being_dealloced_not_returned_by_alloc,@function
        .size           $__internal_0_$__cuda_sm10x_tcgen05_guardrail_trap_col_being_dealloced_not_returned_by_alloc,($__internal_1_$__cuda_sm10x_tcgen05_guardrail_trap_phase_invalid_during_alloc - $__internal_0_$__cuda_sm10x_tcgen05_guardrail_trap_col_being_dealloced_not_returned_by_alloc)
$__internal_0_$__cuda_sm10x_tcgen05_guardrail_trap_col_being_dealloced_not_returned_by_alloc:
[----:B------:R-:W-:Y:S05]  /*3f00*/  BPT.TRAP 0x1 ;  /* 0x000000040000795c */ /* 0x000fea0000300000 */
[----:B------:R-:W-:-:S04]  /*3f10*/  HFMA2 R3, -RZ, RZ, 0, 0 ;  /* 0x00000000ff037431 */ /* 0x000fc800000001ff */
[----:B------:R-:W-:Y:S05]  /*3f20*/  RET.REL.NODEC R2 `(kernel_cutlass_kernel_cudnngemm_swigludense_gemm_persistent_swigluPersistentDenseGemmKernel_object_at__TiledMMA_ThrLayoutVMNK11110000_PermutationMNK____MMAAtom_ThrID10_ShapeMNK12812832_TV_0) ;  /* 0xffffffc002347950 */ /* 0x000fea0003c3ffff */
        .weak           $__internal_1_$__cuda_sm10x_tcgen05_guardrail_trap_phase_invalid_during_alloc
        .type           $__internal_1_$__cuda_sm10x_tcgen05_guardrail_trap_phase_invalid_during_alloc,@function
        .size           $__internal_1_$__cuda_sm10x_tcgen05_guardrail_trap_phase_invalid_during_alloc,($__internal_2_$__cuda_sm10x_tcgen05_guardrail_trap_unallocated_columns_being_dealloced - $__internal_1_$__cuda_sm10x_tcgen05_guardrail_trap_phase_invalid_during_alloc)
$__internal_1_$__cuda_sm10x_tcgen05_guardrail_trap_phase_invalid_during_alloc:
[----:B------:R-:W-:Y:S05]  /*3f30*/  BPT.TRAP 0x1 ;  /* 0x000000040000795c */ /* 0x000fea0000300000 */
[----:B------:R-:W-:-:S04]  /*3f40*/  MOV R5, 0x0 ;  /* 0x0000000000057802 */ /* 0x000fc80000000f00 */
[----:B------:R-:W-:Y:S05]  /*3f50*/  RET.REL.NODEC R4 `(kernel_cutlass_kernel_cudnngemm_swigludense_gemm_persistent_swigluPersistentDenseGemmKernel_object_at__TiledMMA_ThrLayoutVMNK11110000_PermutationMNK____MMAAtom_ThrID10_ShapeMNK12812832_TV_0) ;  /* 0xffffffc004287950 */ /* 0x000fea0003c3ffff */
        .weak           $__internal_2_$__cuda_sm10x_tcgen05_guardrail_trap_unallocated_columns_being_dealloced
        .type           $__internal_2_$__cuda_sm10x_tcgen05_guardrail_trap_unallocated_columns_being_dealloced,@function
        .size           $__internal_2_$__cuda_sm10x_tcgen05_guardrail_trap_unallocated_columns_being_dealloced,(.L_x_45 - $__internal_2_$__cuda_sm10x_tcgen05_guardrail_trap_unallocated_columns_being_dealloced)
$__internal_2_$__cuda_sm10x_tcgen05_guardrail_trap_unallocated_columns_being_dealloced:
[----:B------:R-:W-:Y:S05]  /*3f60*/  BPT.TRAP 0x1 ;  /* 0x000000040000795c */ /* 0x000fea0000300000 */
[----:B------:R-:W-:-:S04]  /*3f70*/  HFMA2 R3, -RZ, RZ, 0, 0 ;  /* 0x00000000ff037431 */ /* 0x000fc800000001ff */
[----:B------:R-:W-:Y:S05]  /*3f80*/  RET.REL.NODEC R2 `(kernel_cutlass_kernel_cudnngemm_swigludense_gemm_persistent_swigluPersistentDenseGemmKernel_object_at__TiledMMA_ThrLayoutVMNK11110000_PermutationMNK____MMAAtom_ThrID10_ShapeMNK12812832_TV_0) ;  /* 0xffffffc0021c7950 */ /* 0x000fea0003c3ffff */
.L_x_42:
[----:B------:R-:W-:-:S00]  /*3f90*/  BRA `(.L_x_42) ;  /* 0xfffffffc00fc7947 */ /* 0x000fc0000383ffff */
[----:B------:R-:W-:-:S00]  /*3fa0*/  NOP ;  /* 0x0000000000007918 */ /* 0x000fc00000000000 */
        /* <DEDUP_REMOVED lines=13> */
.L_x_45:


//--------------------- .nv.shared.kernel_cutlass_kernel_cudnngemm_swigludense_gemm_persistent_swigluPersistentDenseGemmKernel_object_at__TiledMMA_ThrLayoutVMNK11110000_PermutationMNK____MMAAtom_ThrID10_ShapeMNK12812832_TV_0 --------------------------
	.section	.nv.shared.kernel_cutlass_kernel_cudnngemm_swigludense_gemm_persistent_swigluPersistentDenseGemmKernel_object_at__TiledMMA_ThrLayoutVMNK11110000_PermutationMNK____MMAAtom_ThrID10_ShapeMNK12812832_TV_0,"aw",@nobits
	.sectionflags	@""
	.align	1024
	.zero		1024


//--------------------- .nv.shared.reserved.0     --------------------------
	.section	.nv.shared.reserved.0,"aw",@nobits
	.align	8
	.weak		__nv_reservedSMEM_offset_0_alias
	.size		__nv_reservedSMEM_offset_0_alias, 0, 64
	.other		__nv_reservedSMEM_offset_0_alias,@"STO_CUDA_RESERVED_SHARED STV_DEFAULT"
__nv_reservedSMEM_offset_0_alias:
	.zero		0
.nv.shared.reserved.0:
	.zero		64
	.weak		__nv_reservedSMEM_allocation_phase
	.type		__nv_reservedSMEM_allocation_phase,@object
	.size		__nv_reservedSMEM_allocation_phase,(.L_0 - __nv_reservedSMEM_allocation_phase)
__nv_reservedSMEM_allocation_phase:
	.zero		1
.L_0:
	.zero		7
	.weak		__nv_reservedSMEM_devtool_atexit_pc
	.type		__nv_reservedSMEM_devtool_atexit_pc,@object
	.size		__nv_reservedSMEM_devtool_atexit_pc,(__nv_reservedSMEM_allocation_mask - __nv_reservedSMEM_devtool_atexit_pc)
__nv_reservedSMEM_devtool_atexit_pc:
	.zero		8
	.weak		__nv_reservedSMEM_allocation_mask
	.type		__nv_reservedSMEM_allocation_mask,@object
	.size		__nv_reservedSMEM_allocation_mask,(.L_2 - __nv_reservedSMEM_allocation_mask)
__nv_reservedSMEM_allocation_mask:
	.zero		4
.L_2:


//--------------------- .nv.constant0.kernel_cutlass_kernel_cudnngemm_swigludense_gemm_persistent_swigluPersistentDenseGemmKernel_object_at__TiledMMA_ThrLayoutVMNK11110000_PermutationMNK____MMAAtom_ThrID10_ShapeMNK12812832_TV_0 --------------------------
	.section	.nv.constant0.kernel_cutlass_kernel_cudnngemm_swigludense_gemm_persistent_swigluPersistentDenseGemmKernel_object_at__TiledMMA_ThrLayoutVMNK11110000_PermutationMNK____MMAAtom_ThrID10_ShapeMNK12812832_TV_0,"a",@progbits
	.sectionflags	@""
	.align	4
.nv.constant0.kernel_cutlass_kernel_cudnngemm_swigludense_gemm_persistent_swigluPersistentDenseGemmKernel_object_at__TiledMMA_ThrLayoutVMNK11110000_PermutationMNK____MMAAtom_ThrID10_ShapeMNK12812832_TV_0:
	.zero		1512


//--------------------- SYMBOLS --------------------------

	.type		.nv.reservedSmem.offset0,@object
	.size		.nv.reservedSmem.offset0,0x4
	.type		.nv.reservedSmem.cap,@object
	.size		.nv.reservedSmem.cap,0x4
